//
// Generated by NVIDIA NVVM Compiler
//
// Compiler Build ID: CL-36424714
// Cuda compilation tools, release 13.0, V13.0.88
// Based on NVVM 20.0.0
//

.version 9.0
.target sm_100
.address_size 64

	// .globl	_Z20voxel2col_gpu_kerneliiiiiPKfPfPi

.visible .entry _Z20voxel2col_gpu_kerneliiiiiPKfPfPi(
	.param .u32 _Z20voxel2col_gpu_kerneliiiiiPKfPfPi_param_0,
	.param .u32 _Z20voxel2col_gpu_kerneliiiiiPKfPfPi_param_1,
	.param .u32 _Z20voxel2col_gpu_kerneliiiiiPKfPfPi_param_2,
	.param .u32 _Z20voxel2col_gpu_kerneliiiiiPKfPfPi_param_3,
	.param .u32 _Z20voxel2col_gpu_kerneliiiiiPKfPfPi_param_4,
	.param .u64 .ptr .align 1 _Z20voxel2col_gpu_kerneliiiiiPKfPfPi_param_5,
	.param .u64 .ptr .align 1 _Z20voxel2col_gpu_kerneliiiiiPKfPfPi_param_6,
	.param .u64 .ptr .align 1 _Z20voxel2col_gpu_kerneliiiiiPKfPfPi_param_7
)
{
	.reg .pred 	%p<12>;
	.reg .b32 	%r<80>;
	.reg .b32 	%f<30>;
	.reg .b64 	%rd<27>;

	ld.param.u32 	%r39, [_Z20voxel2col_gpu_kerneliiiiiPKfPfPi_param_0];
	ld.param.u32 	%r35, [_Z20voxel2col_gpu_kerneliiiiiPKfPfPi_param_1];
	ld.param.u32 	%r36, [_Z20voxel2col_gpu_kerneliiiiiPKfPfPi_param_2];
	ld.param.u32 	%r37, [_Z20voxel2col_gpu_kerneliiiiiPKfPfPi_param_3];
	ld.param.u32 	%r38, [_Z20voxel2col_gpu_kerneliiiiiPKfPfPi_param_4];
	ld.param.u64 	%rd6, [_Z20voxel2col_gpu_kerneliiiiiPKfPfPi_param_5];
	ld.param.u64 	%rd7, [_Z20voxel2col_gpu_kerneliiiiiPKfPfPi_param_6];
	ld.param.u64 	%rd8, [_Z20voxel2col_gpu_kerneliiiiiPKfPfPi_param_7];
	cvta.to.global.u64 	%rd1, %rd7;
	cvta.to.global.u64 	%rd2, %rd6;
	cvta.to.global.u64 	%rd9, %rd8;
	mul.lo.s32 	%r1, %r37, %r37;
	mul.lo.s32 	%r2, %r1, %r37;
	mul.lo.s32 	%r3, %r38, %r38;
	mul.lo.s32 	%r4, %r3, %r38;
	mov.u32 	%r40, %tid.x;
	mov.u32 	%r41, %ctaid.x;
	mov.u32 	%r42, %ntid.x;
	mad.lo.s32 	%r5, %r41, %r42, %r40;
	mul.lo.s32 	%r43, %r2, %r39;
	mul.lo.s32 	%r6, %r43, %r4;
	setp.ge.s32 	%p1, %r5, %r6;
	mul.wide.s32 	%rd10, %r5, 4;
	add.s64 	%rd3, %rd9, %rd10;
	@%p1 bra 	$L__BB0_2;
	mov.b32 	%r44, -1;
	st.global.u32 	[%rd3], %r44;
$L__BB0_2:
	setp.ge.s32 	%p2, %r5, %r6;
	bar.sync 	0;
	@%p2 bra 	$L__BB0_16;
	mul.lo.s32 	%r45, %r4, %r2;
	div.s32 	%r46, %r5, %r45;
	mul.lo.s32 	%r47, %r46, %r45;
	sub.s32 	%r48, %r5, %r47;
	div.s32 	%r49, %r48, %r4;
	rem.s32 	%r50, %r5, %r4;
	div.s32 	%r51, %r50, %r3;
	mul.lo.s32 	%r52, %r51, %r3;
	sub.s32 	%r53, %r50, %r52;
	div.s32 	%r54, %r53, %r38;
	rem.s32 	%r55, %r50, %r38;
	div.s32 	%r56, %r49, %r1;
	mul.lo.s32 	%r57, %r56, %r1;
	sub.s32 	%r58, %r49, %r57;
	div.s32 	%r59, %r58, %r37;
	rem.s32 	%r60, %r49, %r37;
	add.s32 	%r61, %r60, %r55;
	mad.lo.s32 	%r62, %r46, %r36, %r51;
	add.s32 	%r63, %r62, %r56;
	add.s32 	%r64, %r59, %r54;
	mad.lo.s32 	%r65, %r63, %r36, %r64;
	mad.lo.s32 	%r7, %r65, %r36, %r61;
	st.global.u32 	[%rd3], %r7;
	setp.lt.s32 	%p3, %r35, 1;
	@%p3 bra 	$L__BB0_16;
	mul.lo.s32 	%r8, %r7, %r35;
	mul.lo.s32 	%r9, %r35, %r5;
	and.b32  	%r10, %r35, 15;
	setp.lt.u32 	%p4, %r35, 16;
	mov.b32 	%r75, 0;
	@%p4 bra 	$L__BB0_7;
	and.b32  	%r75, %r35, 2147483632;
	neg.s32 	%r73, %r75;
	add.s64 	%rd4, %rd2, 32;
	add.s64 	%rd5, %rd1, 32;
	mov.u32 	%r71, %r9;
	mov.u32 	%r72, %r8;
$L__BB0_6:
	.pragma "nounroll";
	mul.wide.s32 	%rd11, %r72, 4;
	add.s64 	%rd12, %rd4, %rd11;
	mul.wide.s32 	%rd13, %r71, 4;
	add.s64 	%rd14, %rd5, %rd13;
	ld.global.f32 	%f1, [%rd12+-32];
	st.global.f32 	[%rd14+-32], %f1;
	ld.global.f32 	%f2, [%rd12+-28];
	st.global.f32 	[%rd14+-28], %f2;
	ld.global.f32 	%f3, [%rd12+-24];
	st.global.f32 	[%rd14+-24], %f3;
	ld.global.f32 	%f4, [%rd12+-20];
	st.global.f32 	[%rd14+-20], %f4;
	ld.global.f32 	%f5, [%rd12+-16];
	st.global.f32 	[%rd14+-16], %f5;
	ld.global.f32 	%f6, [%rd12+-12];
	st.global.f32 	[%rd14+-12], %f6;
	ld.global.f32 	%f7, [%rd12+-8];
	st.global.f32 	[%rd14+-8], %f7;
	ld.global.f32 	%f8, [%rd12+-4];
	st.global.f32 	[%rd14+-4], %f8;
	ld.global.f32 	%f9, [%rd12];
	st.global.f32 	[%rd14], %f9;
	ld.global.f32 	%f10, [%rd12+4];
	st.global.f32 	[%rd14+4], %f10;
	ld.global.f32 	%f11, [%rd12+8];
	st.global.f32 	[%rd14+8], %f11;
	ld.global.f32 	%f12, [%rd12+12];
	st.global.f32 	[%rd14+12], %f12;
	ld.global.f32 	%f13, [%rd12+16];
	st.global.f32 	[%rd14+16], %f13;
	ld.global.f32 	%f14, [%rd12+20];
	st.global.f32 	[%rd14+20], %f14;
	ld.global.f32 	%f15, [%rd12+24];
	st.global.f32 	[%rd14+24], %f15;
	ld.global.f32 	%f16, [%rd12+28];
	st.global.f32 	[%rd14+28], %f16;
	add.s32 	%r73, %r73, 16;
	add.s32 	%r72, %r72, 16;
	add.s32 	%r71, %r71, 16;
	setp.ne.s32 	%p5, %r73, 0;
	@%p5 bra 	$L__BB0_6;
$L__BB0_7:
	setp.eq.s32 	%p6, %r10, 0;
	@%p6 bra 	$L__BB0_16;
	and.b32  	%r20, %r35, 7;
	setp.lt.u32 	%p7, %r10, 8;
	@%p7 bra 	$L__BB0_10;
	add.s32 	%r67, %r75, %r8;
	mul.wide.s32 	%rd15, %r67, 4;
	add.s64 	%rd16, %rd2, %rd15;
	ld.global.f32 	%f17, [%rd16];
	add.s32 	%r68, %r75, %r9;
	mul.wide.s32 	%rd17, %r68, 4;
	add.s64 	%rd18, %rd1, %rd17;
	st.global.f32 	[%rd18], %f17;
	ld.global.f32 	%f18, [%rd16+4];
	st.global.f32 	[%rd18+4], %f18;
	ld.global.f32 	%f19, [%rd16+8];
	st.global.f32 	[%rd18+8], %f19;
	ld.global.f32 	%f20, [%rd16+12];
	st.global.f32 	[%rd18+12], %f20;
	ld.global.f32 	%f21, [%rd16+16];
	st.global.f32 	[%rd18+16], %f21;
	ld.global.f32 	%f22, [%rd16+20];
	st.global.f32 	[%rd18+20], %f22;
	ld.global.f32 	%f23, [%rd16+24];
	st.global.f32 	[%rd18+24], %f23;
	ld.global.f32 	%f24, [%rd16+28];
	st.global.f32 	[%rd18+28], %f24;
	add.s32 	%r75, %r75, 8;
$L__BB0_10:
	setp.eq.s32 	%p8, %r20, 0;
	@%p8 bra 	$L__BB0_16;
	and.b32  	%r23, %r35, 3;
	setp.lt.u32 	%p9, %r20, 4;
	@%p9 bra 	$L__BB0_13;
	add.s32 	%r69, %r75, %r8;
	mul.wide.s32 	%rd19, %r69, 4;
	add.s64 	%rd20, %rd2, %rd19;
	ld.global.f32 	%f25, [%rd20];
	add.s32 	%r70, %r75, %r9;
	mul.wide.s32 	%rd21, %r70, 4;
	add.s64 	%rd22, %rd1, %rd21;
	st.global.f32 	[%rd22], %f25;
	ld.global.f32 	%f26, [%rd20+4];
	st.global.f32 	[%rd22+4], %f26;
	ld.global.f32 	%f27, [%rd20+8];
	st.global.f32 	[%rd22+8], %f27;
	ld.global.f32 	%f28, [%rd20+12];
	st.global.f32 	[%rd22+12], %f28;
	add.s32 	%r75, %r75, 4;
$L__BB0_13:
	setp.eq.s32 	%p10, %r23, 0;
	@%p10 bra 	$L__BB0_16;
	add.s32 	%r79, %r75, %r9;
	add.s32 	%r78, %r75, %r8;
	neg.s32 	%r77, %r23;
$L__BB0_15:
	.pragma "nounroll";
	mul.wide.s32 	%rd23, %r79, 4;
	add.s64 	%rd24, %rd1, %rd23;
	mul.wide.s32 	%rd25, %r78, 4;
	add.s64 	%rd26, %rd2, %rd25;
	ld.global.f32 	%f29, [%rd26];
	st.global.f32 	[%rd24], %f29;
	add.s32 	%r79, %r79, 1;
	add.s32 	%r78, %r78, 1;
	add.s32 	%r77, %r77, 1;
	setp.ne.s32 	%p11, %r77, 0;
	@%p11 bra 	$L__BB0_15;
$L__BB0_16:
	ret;

}
	// .globl	_Z25voxel2col_grad_gpu_kerneliiiiPKfPKiS0_Pf
.visible .entry _Z25voxel2col_grad_gpu_kerneliiiiPKfPKiS0_Pf(
	.param .u32 _Z25voxel2col_grad_gpu_kerneliiiiPKfPKiS0_Pf_param_0,
	.param .u32 _Z25voxel2col_grad_gpu_kerneliiiiPKfPKiS0_Pf_param_1,
	.param .u32 _Z25voxel2col_grad_gpu_kerneliiiiPKfPKiS0_Pf_param_2,
	.param .u32 _Z25voxel2col_grad_gpu_kerneliiiiPKfPKiS0_Pf_param_3,
	.param .u64 .ptr .align 1 _Z25voxel2col_grad_gpu_kerneliiiiPKfPKiS0_Pf_param_4,
	.param .u64 .ptr .align 1 _Z25voxel2col_grad_gpu_kerneliiiiPKfPKiS0_Pf_param_5,
	.param .u64 .ptr .align 1 _Z25voxel2col_grad_gpu_kerneliiiiPKfPKiS0_Pf_param_6,
	.param .u64 .ptr .align 1 _Z25voxel2col_grad_gpu_kerneliiiiPKfPKiS0_Pf_param_7
)
{
	.reg .pred 	%p<13>;
	.reg .b32 	%r<48>;
	.reg .b32 	%f<59>;
	.reg .b64 	%rd<42>;

	ld.param.u32 	%r26, [_Z25voxel2col_grad_gpu_kerneliiiiPKfPKiS0_Pf_param_0];
	ld.param.u32 	%r27, [_Z25voxel2col_grad_gpu_kerneliiiiPKfPKiS0_Pf_param_1];
	ld.param.u32 	%r28, [_Z25voxel2col_grad_gpu_kerneliiiiPKfPKiS0_Pf_param_2];
	ld.param.u32 	%r25, [_Z25voxel2col_grad_gpu_kerneliiiiPKfPKiS0_Pf_param_3];
	ld.param.u64 	%rd9, [_Z25voxel2col_grad_gpu_kerneliiiiPKfPKiS0_Pf_param_5];
	ld.param.u64 	%rd10, [_Z25voxel2col_grad_gpu_kerneliiiiPKfPKiS0_Pf_param_6];
	ld.param.u64 	%rd11, [_Z25voxel2col_grad_gpu_kerneliiiiPKfPKiS0_Pf_param_7];
	cvta.to.global.u64 	%rd1, %rd11;
	cvta.to.global.u64 	%rd2, %rd10;
	mov.u32 	%r29, %tid.x;
	mov.u32 	%r30, %ctaid.x;
	mov.u32 	%r31, %ntid.x;
	mad.lo.s32 	%r1, %r30, %r31, %r29;
	mul.lo.s32 	%r32, %r27, %r26;
	mul.lo.s32 	%r33, %r32, %r28;
	setp.ge.s32 	%p1, %r1, %r33;
	@%p1 bra 	$L__BB1_14;
	cvta.to.global.u64 	%rd12, %rd9;
	mul.wide.s32 	%rd13, %r1, 4;
	add.s64 	%rd14, %rd12, %rd13;
	ld.global.u32 	%r2, [%rd14];
	setp.lt.s32 	%p2, %r2, 0;
	setp.lt.s32 	%p3, %r25, 1;
	or.pred  	%p4, %p2, %p3;
	@%p4 bra 	$L__BB1_14;
	mul.lo.s32 	%r3, %r2, %r25;
	mul.lo.s32 	%r4, %r25, %r1;
	setp.lt.u32 	%p5, %r25, 16;
	mov.b32 	%r44, 0;
	@%p5 bra 	$L__BB1_5;
	and.b32  	%r44, %r25, 2147483632;
	neg.s32 	%r42, %r44;
	mul.wide.u32 	%rd15, %r3, 4;
	add.s64 	%rd16, %rd15, %rd1;
	add.s64 	%rd40, %rd16, 32;
	mov.u32 	%r41, %r4;
$L__BB1_4:
	.pragma "nounroll";
	mul.wide.s32 	%rd17, %r41, 4;
	add.s64 	%rd18, %rd2, %rd17;
	ld.global.f32 	%f1, [%rd18];
	atom.global.add.f32 	%f2, [%rd40+-32], %f1;
	ld.global.f32 	%f3, [%rd18+4];
	atom.global.add.f32 	%f4, [%rd40+-28], %f3;
	ld.global.f32 	%f5, [%rd18+8];
	atom.global.add.f32 	%f6, [%rd40+-24], %f5;
	ld.global.f32 	%f7, [%rd18+12];
	atom.global.add.f32 	%f8, [%rd40+-20], %f7;
	ld.global.f32 	%f9, [%rd18+16];
	atom.global.add.f32 	%f10, [%rd40+-16], %f9;
	ld.global.f32 	%f11, [%rd18+20];
	atom.global.add.f32 	%f12, [%rd40+-12], %f11;
	ld.global.f32 	%f13, [%rd18+24];
	atom.global.add.f32 	%f14, [%rd40+-8], %f13;
	ld.global.f32 	%f15, [%rd18+28];
	atom.global.add.f32 	%f16, [%rd40+-4], %f15;
	ld.global.f32 	%f17, [%rd18+32];
	atom.global.add.f32 	%f18, [%rd40], %f17;
	ld.global.f32 	%f19, [%rd18+36];
	atom.global.add.f32 	%f20, [%rd40+4], %f19;
	ld.global.f32 	%f21, [%rd18+40];
	atom.global.add.f32 	%f22, [%rd40+8], %f21;
	ld.global.f32 	%f23, [%rd18+44];
	atom.global.add.f32 	%f24, [%rd40+12], %f23;
	ld.global.f32 	%f25, [%rd18+48];
	atom.global.add.f32 	%f26, [%rd40+16], %f25;
	ld.global.f32 	%f27, [%rd18+52];
	atom.global.add.f32 	%f28, [%rd40+20], %f27;
	ld.global.f32 	%f29, [%rd18+56];
	atom.global.add.f32 	%f30, [%rd40+24], %f29;
	ld.global.f32 	%f31, [%rd18+60];
	atom.global.add.f32 	%f32, [%rd40+28], %f31;
	add.s32 	%r42, %r42, 16;
	add.s64 	%rd40, %rd40, 64;
	add.s32 	%r41, %r41, 16;
	setp.ne.s32 	%p6, %r42, 0;
	@%p6 bra 	$L__BB1_4;
$L__BB1_5:
	and.b32  	%r12, %r25, 15;
	setp.eq.s32 	%p7, %r12, 0;
	@%p7 bra 	$L__BB1_14;
	and.b32  	%r13, %r25, 7;
	setp.lt.u32 	%p8, %r12, 8;
	@%p8 bra 	$L__BB1_8;
	add.s32 	%r36, %r44, %r3;
	mul.wide.u32 	%rd19, %r36, 4;
	add.s64 	%rd20, %rd1, %rd19;
	add.s32 	%r37, %r44, %r4;
	mul.wide.s32 	%rd21, %r37, 4;
	add.s64 	%rd22, %rd2, %rd21;
	ld.global.f32 	%f33, [%rd22];
	atom.global.add.f32 	%f34, [%rd20], %f33;
	cvt.u64.u32 	%rd23, %r3;
	cvt.u64.u32 	%rd24, %r44;
	add.s64 	%rd25, %rd24, %rd23;
	shl.b64 	%rd26, %rd25, 2;
	add.s64 	%rd27, %rd1, %rd26;
	ld.global.f32 	%f35, [%rd22+4];
	atom.global.add.f32 	%f36, [%rd27+4], %f35;
	ld.global.f32 	%f37, [%rd22+8];
	atom.global.add.f32 	%f38, [%rd27+8], %f37;
	ld.global.f32 	%f39, [%rd22+12];
	atom.global.add.f32 	%f40, [%rd27+12], %f39;
	ld.global.f32 	%f41, [%rd22+16];
	atom.global.add.f32 	%f42, [%rd27+16], %f41;
	ld.global.f32 	%f43, [%rd22+20];
	atom.global.add.f32 	%f44, [%rd27+20], %f43;
	ld.global.f32 	%f45, [%rd22+24];
	atom.global.add.f32 	%f46, [%rd27+24], %f45;
	ld.global.f32 	%f47, [%rd22+28];
	atom.global.add.f32 	%f48, [%rd27+28], %f47;
	add.s32 	%r44, %r44, 8;
$L__BB1_8:
	setp.eq.s32 	%p9, %r13, 0;
	@%p9 bra 	$L__BB1_14;
	and.b32  	%r16, %r25, 3;
	setp.lt.u32 	%p10, %r13, 4;
	@%p10 bra 	$L__BB1_11;
	add.s32 	%r38, %r44, %r3;
	mul.wide.u32 	%rd28, %r38, 4;
	add.s64 	%rd29, %rd1, %rd28;
	add.s32 	%r39, %r44, %r4;
	mul.wide.s32 	%rd30, %r39, 4;
	add.s64 	%rd31, %rd2, %rd30;
	ld.global.f32 	%f49, [%rd31];
	atom.global.add.f32 	%f50, [%rd29], %f49;
	cvt.u64.u32 	%rd32, %r3;
	cvt.u64.u32 	%rd33, %r44;
	add.s64 	%rd34, %rd33, %rd32;
	shl.b64 	%rd35, %rd34, 2;
	add.s64 	%rd36, %rd1, %rd35;
	ld.global.f32 	%f51, [%rd31+4];
	atom.global.add.f32 	%f52, [%rd36+4], %f51;
	ld.global.f32 	%f53, [%rd31+8];
	atom.global.add.f32 	%f54, [%rd36+8], %f53;
	ld.global.f32 	%f55, [%rd31+12];
	atom.global.add.f32 	%f56, [%rd36+12], %f55;
	add.s32 	%r44, %r44, 4;
$L__BB1_11:
	setp.eq.s32 	%p11, %r16, 0;
	@%p11 bra 	$L__BB1_14;
	add.s32 	%r47, %r44, %r4;
	add.s32 	%r40, %r44, %r3;
	mul.wide.u32 	%rd37, %r40, 4;
	add.s64 	%rd41, %rd1, %rd37;
	neg.s32 	%r46, %r16;
$L__BB1_13:
	.pragma "nounroll";
	mul.wide.s32 	%rd38, %r47, 4;
	add.s64 	%rd39, %rd2, %rd38;
	ld.global.f32 	%f57, [%rd39];
	atom.global.add.f32 	%f58, [%rd41], %f57;
	add.s32 	%r47, %r47, 1;
	add.s64 	%rd41, %rd41, 4;
	add.s32 	%r46, %r46, 1;
	setp.ne.s32 	%p12, %r46, 0;
	@%p12 bra 	$L__BB1_13;
$L__BB1_14:
	ret;

}


// ===== COMPILED SASS (sm_100) =====

	.target	sm_100

	.elftype	@"ET_EXEC"


//--------------------- .note.nv.tkinfo           --------------------------
	.section	.note.nv.tkinfo,"",@"SHT_NOTE"
	.sectionflags	@"SHF_NOTE_NV_TKINFO"
	.tkinfo
        /*0018*/ 	.word	0x00000002
        /*0030*/ 	.string	""
        /*0030*/ 	.string	"ptxas"
        /*0030*/ 	.string	"Cuda compilation tools, release 13.0, V13.0.88"
        /*0030*/ 	.string	"Build cuda_13.0.r13.0/compiler.36424714_0"
        /*0030*/ 	.string	"-arch sm_100 -m 64 "



//--------------------- .note.nv.cuinfo           --------------------------
	.section	.note.nv.cuinfo,"",@"SHT_NOTE"
	.sectionflags	@"SHF_NOTE_NV_CUINFO"
        /*0018*/ 	.short	0x0002
        /*001a*/ 	.short	0x0064
        /*001c*/ 	.short	0x0082
	.zero		2


//--------------------- .nv.info                  --------------------------
	.section	.nv.info,"",@"SHT_CUDA_INFO"
	.align	4


	//----- nvinfo : EIATTR_REGCOUNT
	.align		4
        /*0000*/ 	.byte	0x04, 0x2f
        /*0002*/ 	.short	(.L_1 - .L_0)
	.align		4
.L_0:
        /*0004*/ 	.word	index@(_Z20voxel2col_gpu_kerneliiiiiPKfPfPi)
        /*0008*/ 	.word	0x0000001b


	//----- nvinfo : EIATTR_FRAME_SIZE
	.align		4
.L_1:
        /*000c*/ 	.byte	0x04, 0x11
        /*000e*/ 	.short	(.L_3 - .L_2)
	.align		4
.L_2:
        /*0010*/ 	.word	index@(_Z20voxel2col_gpu_kerneliiiiiPKfPfPi)
        /*0014*/ 	.word	0x00000000


	//----- nvinfo : EIATTR_REGCOUNT
	.align		4
.L_3:
        /*0018*/ 	.byte	0x04, 0x2f
        /*001a*/ 	.short	(.L_5 - .L_4)
	.align		4
.L_4:
        /*001c*/ 	.word	index@(_Z25voxel2col_grad_gpu_kerneliiiiPKfPKiS0_Pf)
        /*0020*/ 	.word	0x00000018


	//----- nvinfo : EIATTR_FRAME_SIZE
	.align		4
.L_5:
        /*0024*/ 	.byte	0x04, 0x11
        /*0026*/ 	.short	(.L_7 - .L_6)
	.align		4
.L_6:
        /*0028*/ 	.word	index@(_Z25voxel2col_grad_gpu_kerneliiiiPKfPKiS0_Pf)
        /*002c*/ 	.word	0x00000000


	//----- nvinfo : EIATTR_MIN_STACK_SIZE
	.align		4
.L_7:
        /*0030*/ 	.byte	0x04, 0x12
        /*0032*/ 	.short	(.L_9 - .L_8)
	.align		4
.L_8:
        /*0034*/ 	.word	index@(_Z25voxel2col_grad_gpu_kerneliiiiPKfPKiS0_Pf)
        /*0038*/ 	.word	0x00000000


	//----- nvinfo : EIATTR_MIN_STACK_SIZE
	.align		4
.L_9:
        /*003c*/ 	.byte	0x04, 0x12
        /*003e*/ 	.short	(.L_11 - .L_10)
	.align		4
.L_10:
        /*0040*/ 	.word	index@(_Z20voxel2col_gpu_kerneliiiiiPKfPfPi)
        /*0044*/ 	.word	0x00000000
.L_11:


//--------------------- .nv.compat                --------------------------
	.section	.nv.compat,"",@"SHT_CUDA_COMPAT_INFO"
	.align	4
        /*0000*/ 	.byte	0x02, 0x09, 0x00, 0x00, 0x02, 0x02, 0x01, 0x00, 0x02, 0x05, 0x05, 0x00, 0x03, 0x07, 0x01, 0x01
        /*0010*/ 	.byte	0x02, 0x03, 0x00, 0x00, 0x02, 0x06, 0x01, 0x00, 0x04, 0x0b, 0x08, 0x00, 0x09, 0x00, 0x00, 0x00
        /*0020*/ 	.byte	0x00, 0x00, 0x00, 0x00


//--------------------- .nv.info._Z25voxel2col_grad_gpu_kerneliiiiPKfPKiS0_Pf --------------------------
	.section	.nv.info._Z25voxel2col_grad_gpu_kerneliiiiPKfPKiS0_Pf,"",@"SHT_CUDA_INFO"
	.sectionflags	@""
	.align	4


	//----- nvinfo : EIATTR_CUDA_API_VERSION
	.align		4
        /*0000*/ 	.byte	0x04, 0x37
        /*0002*/ 	.short	(.L_13 - .L_12)
.L_12:
        /*0004*/ 	.word	0x00000082


	//----- nvinfo : EIATTR_KPARAM_INFO
	.align		4
.L_13:
        /*0008*/ 	.byte	0x04, 0x17
        /*000a*/ 	.short	(.L_15 - .L_14)
.L_14:
        /*000c*/ 	.word	0x00000000
        /*0010*/ 	.short	0x0007
        /*0012*/ 	.short	0x0028
        /*0014*/ 	.byte	0x00, 0xf5, 0x21, 0x00


	//----- nvinfo : EIATTR_KPARAM_INFO
	.align		4
.L_15:
        /*0018*/ 	.byte	0x04, 0x17
        /*001a*/ 	.short	(.L_17 - .L_16)
.L_16:
        /*001c*/ 	.word	0x00000000
        /*0020*/ 	.short	0x0006
        /*0022*/ 	.short	0x0020
        /*0024*/ 	.byte	0x00, 0xf5, 0x21, 0x00


	//----- nvinfo : EIATTR_KPARAM_INFO
	.align		4
.L_17:
        /*0028*/ 	.byte	0x04, 0x17
        /*002a*/ 	.short	(.L_19 - .L_18)
.L_18:
        /*002c*/ 	.word	0x00000000
        /*0030*/ 	.short	0x0005
        /*0032*/ 	.short	0x0018
        /*0034*/ 	.byte	0x00, 0xf5, 0x21, 0x00


	//----- nvinfo : EIATTR_KPARAM_INFO
	.align		4
.L_19:
        /*0038*/ 	.byte	0x04, 0x17
        /*003a*/ 	.short	(.L_21 - .L_20)
.L_20:
        /*003c*/ 	.word	0x00000000
        /*0040*/ 	.short	0x0004
        /*0042*/ 	.short	0x0010
        /*0044*/ 	.byte	0x00, 0xf5, 0x21, 0x00


	//----- nvinfo : EIATTR_KPARAM_INFO
	.align		4
.L_21:
        /*0048*/ 	.byte	0x04, 0x17
        /*004a*/ 	.short	(.L_23 - .L_22)
.L_22:
        /*004c*/ 	.word	0x00000000
        /*0050*/ 	.short	0x0003
        /*0052*/ 	.short	0x000c
        /*0054*/ 	.byte	0x00, 0xf0, 0x11, 0x00


	//----- nvinfo : EIATTR_KPARAM_INFO
	.align		4
.L_23:
        /*0058*/ 	.byte	0x04, 0x17
        /*005a*/ 	.short	(.L_25 - .L_24)
.L_24:
        /*005c*/ 	.word	0x00000000
        /*0060*/ 	.short	0x0002
        /*0062*/ 	.short	0x0008
        /*0064*/ 	.byte	0x00, 0xf0, 0x11, 0x00


	//----- nvinfo : EIATTR_KPARAM_INFO
	.align		4
.L_25:
        /*0068*/ 	.byte	0x04, 0x17
        /*006a*/ 	.short	(.L_27 - .L_26)
.L_26:
        /*006c*/ 	.word	0x00000000
        /*0070*/ 	.short	0x0001
        /*0072*/ 	.short	0x0004
        /*0074*/ 	.byte	0x00, 0xf0, 0x11, 0x00


	//----- nvinfo : EIATTR_KPARAM_INFO
	.align		4
.L_27:
        /*0078*/ 	.byte	0x04, 0x17
        /*007a*/ 	.short	(.L_29 - .L_28)
.L_28:
        /*007c*/ 	.word	0x00000000
        /*0080*/ 	.short	0x0000
        /*0082*/ 	.short	0x0000
        /*0084*/ 	.byte	0x00, 0xf0, 0x11, 0x00


	//----- nvinfo : EIATTR_SPARSE_MMA_MASK
	.align		4
.L_29:
        /*0088*/ 	.byte	0x03, 0x50
        /*008a*/ 	.short	0x0000


	//----- nvinfo : EIATTR_MAXREG_COUNT
	.align		4
        /*008c*/ 	.byte	0x03, 0x1b
        /*008e*/ 	.short	0x00ff


	//----- nvinfo : EIATTR_MERCURY_ISA_VERSION
	.align		4
        /*0090*/ 	.byte	0x03, 0x5f
        /*0092*/ 	.short	0x0101


	//----- nvinfo : EIATTR_VRC_CTA_INIT_COUNT
	.align		4
        /*0094*/ 	.byte	0x02, 0x4a
	.zero		1
	.zero		1


	//----- nvinfo : EIATTR_EXIT_INSTR_OFFSETS
	.align		4
        /*0098*/ 	.byte	0x04, 0x1c
        /*009a*/ 	.short	(.L_31 - .L_30)


	//   ....[0]....
.L_30:
        /*009c*/ 	.word	0x000000a0


	//   ....[1]....
        /*00a0*/ 	.word	0x00000120


	//   ....[2]....
        /*00a4*/ 	.word	0x000004a0


	//   ....[3]....
        /*00a8*/ 	.word	0x000006b0


	//   ....[4]....
        /*00ac*/ 	.word	0x00000840


	//   ....[5]....
        /*00b0*/ 	.word	0x00000970


	//----- nvinfo : EIATTR_CBANK_PARAM_SIZE
	.align		4
.L_31:
        /*00b4*/ 	.byte	0x03, 0x19
        /*00b6*/ 	.short	0x0030


	//----- nvinfo : EIATTR_PARAM_CBANK
	.align		4
        /*00b8*/ 	.byte	0x04, 0x0a
        /*00ba*/ 	.short	(.L_33 - .L_32)
	.align		4
.L_32:
        /*00bc*/ 	.word	index@(.nv.constant0._Z25voxel2col_grad_gpu_kerneliiiiPKfPKiS0_Pf)
        /*00c0*/ 	.short	0x0380
        /*00c2*/ 	.short	0x0030


	//----- nvinfo : EIATTR_SW_WAR
	.align		4
.L_33:
        /*00c4*/ 	.byte	0x04, 0x36
        /*00c6*/ 	.short	(.L_35 - .L_34)
.L_34:
        /*00c8*/ 	.word	0x00000008
.L_35:


//--------------------- .nv.info._Z20voxel2col_gpu_kerneliiiiiPKfPfPi --------------------------
	.section	.nv.info._Z20voxel2col_gpu_kerneliiiiiPKfPfPi,"",@"SHT_CUDA_INFO"
	.sectionflags	@""
	.align	4


	//----- nvinfo : EIATTR_CUDA_API_VERSION
	.align		4
        /*0000*/ 	.byte	0x04, 0x37
        /*0002*/ 	.short	(.L_37 - .L_36)
.L_36:
        /*0004*/ 	.word	0x00000082


	//----- nvinfo : EIATTR_KPARAM_INFO
	.align		4
.L_37:
        /*0008*/ 	.byte	0x04, 0x17
        /*000a*/ 	.short	(.L_39 - .L_38)
.L_38:
        /*000c*/ 	.word	0x00000000
        /*0010*/ 	.short	0x0007
        /*0012*/ 	.short	0x0028
        /*0014*/ 	.byte	0x00, 0xf5, 0x21, 0x00


	//----- nvinfo : EIATTR_KPARAM_INFO
	.align		4
.L_39:
        /*0018*/ 	.byte	0x04, 0x17
        /*001a*/ 	.short	(.L_41 - .L_40)
.L_40:
        /*001c*/ 	.word	0x00000000
        /*0020*/ 	.short	0x0006
        /*0022*/ 	.short	0x0020
        /*0024*/ 	.byte	0x00, 0xf5, 0x21, 0x00


	//----- nvinfo : EIATTR_KPARAM_INFO
	.align		4
.L_41:
        /*0028*/ 	.byte	0x04, 0x17
        /*002a*/ 	.short	(.L_43 - .L_42)
.L_42:
        /*002c*/ 	.word	0x00000000
        /*0030*/ 	.short	0x0005
        /*0032*/ 	.short	0x0018
        /*0034*/ 	.byte	0x00, 0xf5, 0x21, 0x00


	//----- nvinfo : EIATTR_KPARAM_INFO
	.align		4
.L_43:
        /*0038*/ 	.byte	0x04, 0x17
        /*003a*/ 	.short	(.L_45 - .L_44)
.L_44:
        /*003c*/ 	.word	0x00000000
        /*0040*/ 	.short	0x0004
        /*0042*/ 	.short	0x0010
        /*0044*/ 	.byte	0x00, 0xf0, 0x11, 0x00


	//----- nvinfo : EIATTR_KPARAM_INFO
	.align		4
.L_45:
        /*0048*/ 	.byte	0x04, 0x17
        /*004a*/ 	.short	(.L_47 - .L_46)
.L_46:
        /*004c*/ 	.word	0x00000000
        /*0050*/ 	.short	0x0003
        /*0052*/ 	.short	0x000c
        /*0054*/ 	.byte	0x00, 0xf0, 0x11, 0x00


	//----- nvinfo : EIATTR_KPARAM_INFO
	.align		4
.L_47:
        /*0058*/ 	.byte	0x04, 0x17
        /*005a*/ 	.short	(.L_49 - .L_48)
.L_48:
        /*005c*/ 	.word	0x00000000
        /*0060*/ 	.short	0x0002
        /*0062*/ 	.short	0x0008
        /*0064*/ 	.byte	0x00, 0xf0, 0x11, 0x00


	//----- nvinfo : EIATTR_KPARAM_INFO
	.align		4
.L_49:
        /*0068*/ 	.byte	0x04, 0x17
        /*006a*/ 	.short	(.L_51 - .L_50)
.L_50:
        /*006c*/ 	.word	0x00000000
        /*0070*/ 	.short	0x0001
        /*0072*/ 	.short	0x0004
        /*0074*/ 	.byte	0x00, 0xf0, 0x11, 0x00


	//----- nvinfo : EIATTR_KPARAM_INFO
	.align		4
.L_51:
        /*0078*/ 	.byte	0x04, 0x17
        /*007a*/ 	.short	(.L_53 - .L_52)
.L_52:
        /*007c*/ 	.word	0x00000000
        /*0080*/ 	.short	0x0000
        /*0082*/ 	.short	0x0000
        /*0084*/ 	.byte	0x00, 0xf0, 0x11, 0x00


	//----- nvinfo : EIATTR_SPARSE_MMA_MASK
	.align		4
.L_53:
        /*0088*/ 	.byte	0x03, 0x50
        /*008a*/ 	.short	0x0000


	//----- nvinfo : EIATTR_MAXREG_COUNT
	.align		4
        /*008c*/ 	.byte	0x03, 0x1b
        /*008e*/ 	.short	0x00ff


	//----- nvinfo : EIATTR_NUM_BARRIERS
	.align		4
        /*0090*/ 	.byte	0x02, 0x4c
        /*0092*/ 	.byte	0x01
	.zero		1


	//----- nvinfo : EIATTR_MERCURY_ISA_VERSION
	.align		4
        /*0094*/ 	.byte	0x03, 0x5f
        /*0096*/ 	.short	0x0101


	//----- nvinfo : EIATTR_VRC_CTA_INIT_COUNT
	.align		4
        /*0098*/ 	.byte	0x02, 0x4a
	.zero		1
	.zero		1


	//----- nvinfo : EIATTR_EXIT_INSTR_OFFSETS
	.align		4
        /*009c*/ 	.byte	0x04, 0x1c
        /*009e*/ 	.short	(.L_55 - .L_54)


	//   ....[0]....
.L_54:
        /*00a0*/ 	.word	0x00000150


	//   ....[1]....
        /*00a4*/ 	.word	0x00000d70


	//   ....[2]....
        /*00a8*/ 	.word	0x00001140


	//   ....[3]....
        /*00ac*/ 	.word	0x00001300


	//   ....[4]....
        /*00b0*/ 	.word	0x00001440


	//   ....[5]....
        /*00b4*/ 	.word	0x00001530


	//----- nvinfo : EIATTR_CBANK_PARAM_SIZE
	.align		4
.L_55:
        /*00b8*/ 	.byte	0x03, 0x19
        /*00ba*/ 	.short	0x0030


	//----- nvinfo : EIATTR_PARAM_CBANK
	.align		4
        /*00bc*/ 	.byte	0x04, 0x0a
        /*00be*/ 	.short	(.L_57 - .L_56)
	.align		4
.L_56:
        /*00c0*/ 	.word	index@(.nv.constant0._Z20voxel2col_gpu_kerneliiiiiPKfPfPi)
        /*00c4*/ 	.short	0x0380
        /*00c6*/ 	.short	0x0030


	//----- nvinfo : EIATTR_SW_WAR
	.align		4
.L_57:
        /*00c8*/ 	.byte	0x04, 0x36
        /*00ca*/ 	.short	(.L_59 - .L_58)
.L_58:
        /*00cc*/ 	.word	0x00000008
.L_59:


//--------------------- .nv.callgraph             --------------------------
	.section	.nv.callgraph,"",@"SHT_CUDA_CALLGRAPH"
	.align	4
	.sectionentsize	8
	.align		4
        /*0000*/ 	.word	0x00000000
	.align		4
        /*0004*/ 	.word	0xffffffff
	.align		4
        /*0008*/ 	.word	0x00000000
	.align		4
        /*000c*/ 	.word	0xfffffffe
	.align		4
        /*0010*/ 	.word	0x00000000
	.align		4
        /*0014*/ 	.word	0xfffffffd
	.align		4
        /*0018*/ 	.word	0x00000000
	.align		4
        /*001c*/ 	.word	0xfffffffc


//--------------------- .text._Z25voxel2col_grad_gpu_kerneliiiiPKfPKiS0_Pf --------------------------
	.section	.text._Z25voxel2col_grad_gpu_kerneliiiiPKfPKiS0_Pf,"ax",@progbits
	.align	128
        .global         _Z25voxel2col_grad_gpu_kerneliiiiPKfPKiS0_Pf
        .type           _Z25voxel2col_grad_gpu_kerneliiiiPKfPKiS0_Pf,@function
        .size           _Z25voxel2col_grad_gpu_kerneliiiiPKfPKiS0_Pf,(.L_x_12 - _Z25voxel2col_grad_gpu_kerneliiiiPKfPKiS0_Pf)
        .other          _Z25voxel2col_grad_gpu_kerneliiiiPKfPKiS0_Pf,@"STO_CUDA_ENTRY STV_DEFAULT"
_Z25voxel2col_grad_gpu_kerneliiiiPKfPKiS0_Pf:
.text._Z25voxel2col_grad_gpu_kerneliiiiPKfPKiS0_Pf:
[----:B------:R-:W-:Y:S01]  /*0000*/  LDC R1, c[0x0][0x37c] ;  /* 0x0000df00ff017b82 */ /* 0x000fe20000000800 */
[----:B------:R-:W0:Y:S07]  /*0010*/  S2R R5, SR_TID.X ;  /* 0x0000000000057919 */ /* 0x000e2e0000002100 */
[----:B------:R-:W0:Y:S01]  /*0020*/  S2UR UR7, SR_CTAID.X ;  /* 0x00000000000779c3 */ /* 0x000e220000002500 */
[----:B------:R-:W1:Y:S01]  /*0030*/  LDCU.64 UR4, c[0x0][0x380] ;  /* 0x00007000ff0477ac */ /* 0x000e620008000a00 */
[----:B------:R-:W2:Y:S06]  /*0040*/  LDCU UR6, c[0x0][0x388] ;  /* 0x00007100ff0677ac */ /* 0x000eac0008000800 */
[----:B------:R-:W0:Y:S01]  /*0050*/  LDC R0, c[0x0][0x360] ;  /* 0x0000d800ff007b82 */ /* 0x000e220000000800 */
[----:B-1----:R-:W-:-:S04]  /*0060*/  UIMAD UR4, UR5, UR4, URZ ;  /* 0x00000004050472a4 */ /* 0x002fc8000f8e02ff */
[----:B--2---:R-:W-:Y:S01]  /*0070*/  UIMAD UR4, UR4, UR6, URZ ;  /* 0x00000006040472a4 */ /* 0x004fe2000f8e02ff */
[----:B0-----:R-:W-:-:S05]  /*0080*/  IMAD R5, R0, UR7, R5 ;  /* 0x0000000700057c24 */ /* 0x001fca000f8e0205 */
[----:B------:R-:W-:-:S13]  /*0090*/  ISETP.GE.AND P0, PT, R5, UR4, PT ;  /* 0x0000000405007c0c */ /* 0x000fda000bf06270 */
[----:B------:R-:W-:Y:S05]  /*00a0*/  @P0 EXIT ;  /* 0x000000000000094d */ /* 0x000fea0003800000 */
[----:B------:R-:W0:Y:S01]  /*00b0*/  LDC.64 R2, c[0x0][0x398] ;  /* 0x0000e600ff027b82 */ /* 0x000e220000000a00 */
[----:B------:R-:W1:Y:S07]  /*00c0*/  LDCU.64 UR4, c[0x0][0x358] ;  /* 0x00006b00ff0477ac */ /* 0x000e6e0008000a00 */
[----:B------:R-:W2:Y:S01]  /*00d0*/  LDC R4, c[0x0][0x38c] ;  /* 0x0000e300ff047b82 */ /* 0x000ea20000000800 */
[----:B0-----:R-:W-:-:S06]  /*00e0*/  IMAD.WIDE R2, R5, 0x4, R2 ;  /* 0x0000000405027825 */ /* 0x001fcc00078e0202 */
[----:B-1----:R-:W3:Y:S01]  /*00f0*/  LDG.E R3, desc[UR4][R2.64] ;  /* 0x0000000402037981 */ /* 0x002ee2000c1e1900 */
[----:B--2---:R-:W-:-:S04]  /*0100*/  ISETP.GE.AND P0, PT, R4, 0x1, PT ;  /* 0x000000010400780c */ /* 0x004fc80003f06270 */
[----:B---3--:R-:W-:-:S13]  /*0110*/  ISETP.LT.OR P0, PT, R3, RZ, !P0 ;  /* 0x000000ff0300720c */ /* 0x008fda0004701670 */
[----:B------:R-:W-:Y:S05]  /*0120*/  @P0 EXIT ;  /* 0x000000000000094d */ /* 0x000fea0003800000 */
[C---:B------:R-:W-:Y:S01]  /*0130*/  ISETP.GE.U32.AND P1, PT, R4.reuse, 0x10, PT ;  /* 0x000000100400780c */ /* 0x040fe20003f26070 */
[-C--:B------:R-:W-:Y:S01]  /*0140*/  IMAD R2, R3, R4.reuse, RZ ;  /* 0x0000000403027224 */ /* 0x080fe200078e02ff */
[----:B------:R-:W-:Y:S01]  /*0150*/  LOP3.LUT P0, R12, R4, 0xf, RZ, 0xc0, !PT ;  /* 0x0000000f040c7812 */ /* 0x000fe2000780c0ff */
[----:B------:R-:W-:Y:S02]  /*0160*/  IMAD R0, R5, R4, RZ ;  /* 0x0000000405007224 */ /* 0x000fe400078e02ff */
[----:B------:R-:W-:-:S08]  /*0170*/  IMAD.MOV.U32 R3, RZ, RZ, RZ ;  /* 0x000000ffff037224 */ /* 0x000fd000078e00ff */
[----:B------:R-:W-:Y:S05]  /*0180*/  @!P1 BRA `(.L_x_0) ;  /* 0x0000000000c49947 */ /* 0x000fea0003800000 */
[----:B------:R-:W0:Y:S01]  /*0190*/  LDC.64 R6, c[0x0][0x3a8] ;  /* 0x0000ea00ff067b82 */ /* 0x000e220000000a00 */
[----:B------:R-:W-:Y:S01]  /*01a0*/  LOP3.LUT R3, R4, 0x7ffffff0, RZ, 0xc0, !PT ;  /* 0x7ffffff004037812 */ /* 0x000fe200078ec0ff */
[----:B------:R-:W-:-:S03]  /*01b0*/  IMAD.MOV.U32 R5, RZ, RZ, R0 ;  /* 0x000000ffff057224 */ /* 0x000fc600078e0000 */
[----:B------:R-:W-:Y:S01]  /*01c0*/  IADD3 R10, PT, PT, -R3, RZ, RZ ;  /* 0x000000ff030a7210 */ /* 0x000fe20007ffe1ff */
[----:B0-----:R-:W-:-:S03]  /*01d0*/  IMAD.WIDE.U32 R6, R2, 0x4, R6 ;  /* 0x0000000402067825 */ /* 0x001fc600078e0006 */
[----:B------:R-:W-:-:S05]  /*01e0*/  IADD3 R14, P1, PT, R6, 0x20, RZ ;  /* 0x00000020060e7810 */ /* 0x000fca0007f3e0ff */
[----:B------:R-:W-:-:S08]  /*01f0*/  IMAD.X R19, RZ, RZ, R7, P1 ;  /* 0x000000ffff137224 */ /* 0x000fd000008e0607 */
.L_x_1:
[----:B0-----:R-:W0:Y:S02]  /*0200*/  LDC.64 R8, c[0x0][0x3a0] ;  /* 0x0000e800ff087b82 */ /* 0x001e240000000a00 */
[----:B0-----:R-:W-:-:S05]  /*0210*/  IMAD.WIDE R8, R5, 0x4, R8 ;  /* 0x0000000405087825 */ /* 0x001fca00078e0208 */
[----:B------:R-:W2:Y:S01]  /*0220*/  LDG.E R11, desc[UR4][R8.64] ;  /* 0x00000004080b7981 */ /* 0x000ea2000c1e1900 */
[----:B------:R-:W-:Y:S01]  /*0230*/  IMAD.MOV.U32 R6, RZ, RZ, R14 ;  /* 0x000000ffff067224 */ /* 0x000fe200078e000e */
[----:B------:R-:W-:-:S05]  /*0240*/  MOV R7, R19 ;  /* 0x0000001300077202 */ /* 0x000fca0000000f00 */
[----:B--2---:R0:W-:Y:S04]  /*0250*/  REDG.E.ADD.F32.FTZ.RN.STRONG.GPU desc[UR4][R6.64+-0x20], R11 ;  /* 0xffffe00b060079a6 */ /* 0x0041e8000c12f304 */
[----:B------:R-:W2:Y:S04]  /*0260*/  LDG.E R13, desc[UR4][R8.64+0x4] ;  /* 0x00000404080d7981 */ /* 0x000ea8000c1e1900 */
[----:B--2---:R1:W-:Y:S04]  /*0270*/  REDG.E.ADD.F32.FTZ.RN.STRONG.GPU desc[UR4][R6.64+-0x1c], R13 ;  /* 0xffffe40d060079a6 */ /* 0x0043e8000c12f304 */
[----:B------:R-:W2:Y:S04]  /*0280*/  LDG.E R15, desc[UR4][R8.64+0x8] ;  /* 0x00000804080f7981 */ /* 0x000ea8000c1e1900 */
[----:B--2---:R2:W-:Y:S04]  /*0290*/  REDG.E.ADD.F32.FTZ.RN.STRONG.GPU desc[UR4][R6.64+-0x18], R15 ;  /* 0xffffe80f060079a6 */ /* 0x0045e8000c12f304 */
[----:B------:R-:W3:Y:S04]  /*02a0*/  LDG.E R17, desc[UR4][R8.64+0xc] ;  /* 0x00000c0408117981 */ /* 0x000ee8000c1e1900 */
[----:B---3--:R3:W-:Y:S04]  /*02b0*/  REDG.E.ADD.F32.FTZ.RN.STRONG.GPU desc[UR4][R6.64+-0x14], R17 ;  /* 0xffffec11060079a6 */ /* 0x0087e8000c12f304 */
[----:B------:R-:W4:Y:S04]  /*02c0*/  LDG.E R19, desc[UR4][R8.64+0x10] ;  /* 0x0000100408137981 */ /* 0x000f28000c1e1900 */
[----:B----4-:R4:W-:Y:S04]  /*02d0*/  REDG.E.ADD.F32.FTZ.RN.STRONG.GPU desc[UR4][R6.64+-0x10], R19 ;  /* 0xfffff013060079a6 */ /* 0x0109e8000c12f304 */
[----:B------:R-:W5:Y:S04]  /*02e0*/  LDG.E R21, desc[UR4][R8.64+0x14] ;  /* 0x0000140408157981 */ /* 0x000f68000c1e1900 */
[----:B-----5:R5:W-:Y:S04]  /*02f0*/  REDG.E.ADD.F32.FTZ.RN.STRONG.GPU desc[UR4][R6.64+-0xc], R21 ;  /* 0xfffff415060079a6 */ /* 0x020be8000c12f304 */
[----:B0-----:R-:W2:Y:S04]  /*0300*/  LDG.E R11, desc[UR4][R8.64+0x18] ;  /* 0x00001804080b7981 */ /* 0x001ea8000c1e1900 */
[----:B--2---:R0:W-:Y:S04]  /*0310*/  REDG.E.ADD.F32.FTZ.RN.STRONG.GPU desc[UR4][R6.64+-0x8], R11 ;  /* 0xfffff80b060079a6 */ /* 0x0041e8000c12f304 */
[----:B-1----:R-:W2:Y:S04]  /*0320*/  LDG.E R13, desc[UR4][R8.64+0x1c] ;  /* 0x00001c04080d7981 */ /* 0x002ea8000c1e1900 */
[----:B--2---:R1:W-:Y:S04]  /*0330*/  REDG.E.ADD.F32.FTZ.RN.STRONG.GPU desc[UR4][R6.64+-0x4], R13 ;  /* 0xfffffc0d060079a6 */ /* 0x0043e8000c12f304 */
[----:B------:R-:W2:Y:S04]  /*0340*/  LDG.E R15, desc[UR4][R8.64+0x20] ;  /* 0x00002004080f7981 */ /* 0x000ea8000c1e1900 */
[----:B--2---:R2:W-:Y:S04]  /*0350*/  REDG.E.ADD.F32.FTZ.RN.STRONG.GPU desc[UR4][R6.64], R15 ;  /* 0x0000000f060079a6 */ /* 0x0045e8000c12f304 */
[----:B---3--:R-:W3:Y:S04]  /*0360*/  LDG.E R17, desc[UR4][R8.64+0x24] ;  /* 0x0000240408117981 */ /* 0x008ee8000c1e1900 */
[----:B---3--:R3:W-:Y:S04]  /*0370*/  REDG.E.ADD.F32.FTZ.RN.STRONG.GPU desc[UR4][R6.64+0x4], R17 ;  /* 0x00000411060079a6 */ /* 0x0087e8000c12f304 */
[----:B----4-:R-:W4:Y:S04]  /*0380*/  LDG.E R19, desc[UR4][R8.64+0x28] ;  /* 0x0000280408137981 */ /* 0x010f28000c1e1900 */
[----:B----4-:R4:W-:Y:S04]  /*0390*/  REDG.E.ADD.F32.FTZ.RN.STRONG.GPU desc[UR4][R6.64+0x8], R19 ;  /* 0x00000813060079a6 */ /* 0x0109e8000c12f304 */
[----:B-----5:R-:W5:Y:S04]  /*03a0*/  LDG.E R21, desc[UR4][R8.64+0x2c] ;  /* 0x00002c0408157981 */ /* 0x020f68000c1e1900 */
[----:B-----5:R1:W-:Y:S04]  /*03b0*/  REDG.E.ADD.F32.FTZ.RN.STRONG.GPU desc[UR4][R6.64+0xc], R21 ;  /* 0x00000c15060079a6 */ /* 0x0203e8000c12f304 */
[----:B0-----:R-:W5:Y:S04]  /*03c0*/  LDG.E R11, desc[UR4][R8.64+0x30] ;  /* 0x00003004080b7981 */ /* 0x001f68000c1e1900 */
[----:B-----5:R0:W-:Y:S04]  /*03d0*/  REDG.E.ADD.F32.FTZ.RN.STRONG.GPU desc[UR4][R6.64+0x10], R11 ;  /* 0x0000100b060079a6 */ /* 0x0201e8000c12f304 */
[----:B-1----:R-:W5:Y:S04]  /*03e0*/  LDG.E R13, desc[UR4][R8.64+0x34] ;  /* 0x00003404080d7981 */ /* 0x002f68000c1e1900 */
[----:B-----5:R0:W-:Y:S04]  /*03f0*/  REDG.E.ADD.F32.FTZ.RN.STRONG.GPU desc[UR4][R6.64+0x14], R13 ;  /* 0x0000140d060079a6 */ /* 0x0201e8000c12f304 */
[----:B--2---:R-:W2:Y:S01]  /*0400*/  LDG.E R15, desc[UR4][R8.64+0x38] ;  /* 0x00003804080f7981 */ /* 0x004ea2000c1e1900 */
[----:B------:R-:W-:-:S05]  /*0410*/  VIADD R10, R10, 0x10 ;  /* 0x000000100a0a7836 */ /* 0x000fca0000000000 */
[----:B------:R-:W-:Y:S01]  /*0420*/  ISETP.NE.AND P1, PT, R10, RZ, PT ;  /* 0x000000ff0a00720c */ /* 0x000fe20003f25270 */
[----:B--2---:R0:W-:Y:S04]  /*0430*/  REDG.E.ADD.F32.FTZ.RN.STRONG.GPU desc[UR4][R6.64+0x18], R15 ;  /* 0x0000180f060079a6 */ /* 0x0041e8000c12f304 */
[----:B---3--:R-:W2:Y:S01]  /*0440*/  LDG.E R17, desc[UR4][R8.64+0x3c] ;  /* 0x00003c0408117981 */ /* 0x008ea2000c1e1900 */
[----:B------:R-:W-:Y:S02]  /*0450*/  IADD3 R14, P2, PT, R6, 0x40, RZ ;  /* 0x00000040060e7810 */ /* 0x000fe40007f5e0ff */
[----:B------:R-:W-:-:S03]  /*0460*/  IADD3 R5, PT, PT, R5, 0x10, RZ ;  /* 0x0000001005057810 */ /* 0x000fc60007ffe0ff */
[----:B----4-:R-:W-:Y:S01]  /*0470*/  IMAD.X R19, RZ, RZ, R7, P2 ;  /* 0x000000ffff137224 */ /* 0x010fe200010e0607 */
[----:B--2---:R0:W-:Y:S01]  /*0480*/  REDG.E.ADD.F32.FTZ.RN.STRONG.GPU desc[UR4][R6.64+0x1c], R17 ;  /* 0x00001c11060079a6 */ /* 0x0041e2000c12f304 */
[----:B------:R-:W-:Y:S06]  /*0490*/  @P1 BRA `(.L_x_1) ;  /* 0xfffffffc00581947 */ /* 0x000fec000383ffff */
.L_x_0:
[----:B------:R-:W-:Y:S05]  /*04a0*/  @!P0 EXIT ;  /* 0x000000000000894d */ /* 0x000fea0003800000 */
[----:B------:R-:W-:Y:S02]  /*04b0*/  ISETP.GE.U32.AND P1, PT, R12, 0x8, PT ;  /* 0x000000080c00780c */ /* 0x000fe40003f26070 */
[----:B------:R-:W-:-:S04]  /*04c0*/  LOP3.LUT R14, R4, 0x7, RZ, 0xc0, !PT ;  /* 0x00000007040e7812 */ /* 0x000fc800078ec0ff */
[----:B------:R-:W-:-:S07]  /*04d0*/  ISETP.NE.AND P0, PT, R14, RZ, PT ;  /* 0x000000ff0e00720c */ /* 0x000fce0003f05270 */
[----:B------:R-:W-:Y:S06]  /*04e0*/  @!P1 BRA `(.L_x_2) ;  /* 0x0000000000709947 */ /* 0x000fec0003800000 */
[----:B0-----:R-:W0:Y:S01]  /*04f0*/  LDC.64 R6, c[0x0][0x3a0] ;  /* 0x0000e800ff067b82 */ /* 0x001e220000000a00 */
[----:B------:R-:W-:Y:S01]  /*0500*/  IMAD.IADD R5, R0, 0x1, R3 ;  /* 0x0000000100057824 */ /* 0x000fe200078e0203 */
[----:B------:R-:W1:Y:S06]  /*0510*/  LDCU.64 UR6, c[0x0][0x3a8] ;  /* 0x00007500ff0677ac */ /* 0x000e6c0008000a00 */
[----:B------:R-:W2:Y:S01]  /*0520*/  LDC.64 R10, c[0x0][0x3a8] ;  /* 0x0000ea00ff0a7b82 */ /* 0x000ea20000000a00 */
[----:B0-----:R-:W-:-:S05]  /*0530*/  IMAD.WIDE R6, R5, 0x4, R6 ;  /* 0x0000000405067825 */ /* 0x001fca00078e0206 */
[----:B------:R-:W3:Y:S01]  /*0540*/  LDG.E R13, desc[UR4][R6.64] ;  /* 0x00000004060d7981 */ /* 0x000ee2000c1e1900 */
[----:B------:R-:W-:-:S04]  /*0550*/  IMAD.IADD R5, R2, 0x1, R3 ;  /* 0x0000000102057824 */ /* 0x000fc800078e0203 */
[----:B--2---:R-:W-:Y:S01]  /*0560*/  IMAD.WIDE.U32 R10, R5, 0x4, R10 ;  /* 0x00000004050a7825 */ /* 0x004fe200078e000a */
[----:B------:R-:W-:-:S04]  /*0570*/  IADD3 R9, P1, PT, R2, R3, RZ ;  /* 0x0000000302097210 */ /* 0x000fc80007f3e0ff */
[----:B---3--:R0:W-:Y:S04]  /*0580*/  REDG.E.ADD.F32.FTZ.RN.STRONG.GPU desc[UR4][R10.64], R13 ;  /* 0x0000000d0a0079a6 */ /* 0x0081e8000c12f304 */
[----:B------:R-:W2:Y:S01]  /*0590*/  LDG.E R5, desc[UR4][R6.64+0x4] ;  /* 0x0000040406057981 */ /* 0x000ea2000c1e1900 */
[----:B------:R-:W-:Y:S02]  /*05a0*/  IADD3.X R12, PT, PT, RZ, RZ, RZ, P1, !PT ;  /* 0x000000ffff0c7210 */ /* 0x000fe40000ffe4ff */
[----:B-1----:R-:W-:-:S04]  /*05b0*/  LEA R8, P1, R9, UR6, 0x2 ;  /* 0x0000000609087c11 */ /* 0x002fc8000f8210ff */
[----:B------:R-:W-:-:S05]  /*05c0*/  LEA.HI.X R9, R9, UR7, R12, 0x2, P1 ;  /* 0x0000000709097c11 */ /* 0x000fca00088f140c */
[----:B--2---:R1:W-:Y:S04]  /*05d0*/  REDG.E.ADD.F32.FTZ.RN.STRONG.GPU desc[UR4][R8.64+0x4], R5 ;  /* 0x00000405080079a6 */ /* 0x0043e8000c12f304 */
[----:B------:R-:W2:Y:S04]  /*05e0*/  LDG.E R15, desc[UR4][R6.64+0x8] ;  /* 0x00000804060f7981 */ /* 0x000ea8000c1e1900 */
[----:B--2---:R2:W-:Y:S04]  /*05f0*/  REDG.E.ADD.F32.FTZ.RN.STRONG.GPU desc[UR4][R8.64+0x8], R15 ;  /* 0x0000080f080079a6 */ /* 0x0045e8000c12f304 */
[----:B------:R-:W3:Y:S04]  /*0600*/  LDG.E R17, desc[UR4][R6.64+0xc] ;  /* 0x00000c0406117981 */ /* 0x000ee8000c1e1900 */
[----:B---3--:R2:W-:Y:S04]  /*0610*/  REDG.E.ADD.F32.FTZ.RN.STRONG.GPU desc[UR4][R8.64+0xc], R17 ;  /* 0x00000c11080079a6 */ /* 0x0085e8000c12f304 */
[----:B0-----:R-:W3:Y:S04]  /*0620*/  LDG.E R11, desc[UR4][R6.64+0x10] ;  /* 0x00001004060b7981 */ /* 0x001ee8000c1e1900 */
[----:B---3--:R2:W-:Y:S04]  /*0630*/  REDG.E.ADD.F32.FTZ.RN.STRONG.GPU desc[UR4][R8.64+0x10], R11 ;  /* 0x0000100b080079a6 */ /* 0x0085e8000c12f304 */
[----:B------:R-:W3:Y:S04]  /*0640*/  LDG.E R13, desc[UR4][R6.64+0x14] ;  /* 0x00001404060d7981 */ /* 0x000ee8000c1e1900 */
[----:B---3--:R2:W-:Y:S04]  /*0650*/  REDG.E.ADD.F32.FTZ.RN.STRONG.GPU desc[UR4][R8.64+0x14], R13 ;  /* 0x0000140d080079a6 */ /* 0x0085e8000c12f304 */
[----:B------:R-:W3:Y:S04]  /*0660*/  LDG.E R19, desc[UR4][R6.64+0x18] ;  /* 0x0000180406137981 */ /* 0x000ee8000c1e1900 */
[----:B---3--:R2:W-:Y:S04]  /*0670*/  REDG.E.ADD.F32.FTZ.RN.STRONG.GPU desc[UR4][R8.64+0x18], R19 ;  /* 0x00001813080079a6 */ /* 0x0085e8000c12f304 */
[----:B-1----:R-:W3:Y:S01]  /*0680*/  LDG.E R5, desc[UR4][R6.64+0x1c] ;  /* 0x00001c0406057981 */ /* 0x002ee2000c1e1900 */
[----:B------:R-:W-:-:S03]  /*0690*/  VIADD R3, R3, 0x8 ;  /* 0x0000000803037836 */ /* 0x000fc60000000000 */
[----:B---3--:R2:W-:Y:S04]  /*06a0*/  REDG.E.ADD.F32.FTZ.RN.STRONG.GPU desc[UR4][R8.64+0x1c], R5 ;  /* 0x00001c05080079a6 */ /* 0x0085e8000c12f304 */
.L_x_2:
[----:B------:R-:W-:Y:S05]  /*06b0*/  @!P0 EXIT ;  /* 0x000000000000894d */ /* 0x000fea0003800000 */
[----:B------:R-:W-:Y:S02]  /*06c0*/  ISETP.GE.U32.AND P1, PT, R14, 0x4, PT ;  /* 0x000000040e00780c */ /* 0x000fe40003f26070 */
[----:B0-----:R-:W-:-:S04]  /*06d0*/  LOP3.LUT R6, R4, 0x3, RZ, 0xc0, !PT ;  /* 0x0000000304067812 */ /* 0x001fc800078ec0ff */
[----:B------:R-:W-:-:S07]  /*06e0*/  ISETP.NE.AND P0, PT, R6, RZ, PT ;  /* 0x000000ff0600720c */ /* 0x000fce0003f05270 */
[----:B------:R-:W-:Y:S06]  /*06f0*/  @!P1 BRA `(.L_x_3) ;  /* 0x0000000000509947 */ /* 0x000fec0003800000 */
[----:B--2---:R-:W0:Y:S01]  /*0700*/  LDC.64 R4, c[0x0][0x3a0] ;  /* 0x0000e800ff047b82 */ /* 0x004e220000000a00 */
[----:B------:R-:W-:Y:S01]  /*0710*/  IMAD.IADD R9, R0, 0x1, R3 ;  /* 0x0000000100097824 */ /* 0x000fe200078e0203 */
[----:B------:R-:W-:Y:S01]  /*0720*/  IADD3 R11, PT, PT, R2, R3, RZ ;  /* 0x00000003020b7210 */ /* 0x000fe20007ffe0ff */
[----:B------:R-:W1:Y:S02]  /*0730*/  LDCU.64 UR6, c[0x0][0x3a8] ;  /* 0x00007500ff0677ac */ /* 0x000e640008000a00 */
[----:B0-----:R-:W-:-:S03]  /*0740*/  IMAD.WIDE R8, R9, 0x4, R4 ;  /* 0x0000000409087825 */ /* 0x001fc600078e0204 */
[----:B------:R-:W0:Y:S02]  /*0750*/  LDC.64 R4, c[0x0][0x3a8] ;  /* 0x0000ea00ff047b82 */ /* 0x000e240000000a00 */
[----:B------:R-:W2:Y:S01]  /*0760*/  LDG.E R7, desc[UR4][R8.64] ;  /* 0x0000000408077981 */ /* 0x000ea2000c1e1900 */
[----:B0-----:R-:W-:-:S05]  /*0770*/  IMAD.WIDE.U32 R4, R11, 0x4, R4 ;  /* 0x000000040b047825 */ /* 0x001fca00078e0004 */
[----:B--2---:R0:W-:Y:S04]  /*0780*/  REDG.E.ADD.F32.FTZ.RN.STRONG.GPU desc[UR4][R4.64], R7 ;  /* 0x00000007040079a6 */ /* 0x0041e8000c12f304 */
[----:B------:R-:W2:Y:S01]  /*0790*/  LDG.E R13, desc[UR4][R8.64+0x4] ;  /* 0x00000404080d7981 */ /* 0x000ea2000c1e1900 */
[----:B------:R-:W-:-:S05]  /*07a0*/  IADD3 R11, P1, PT, R2, R3, RZ ;  /* 0x00000003020b7210 */ /* 0x000fca0007f3e0ff */
[----:B------:R-:W-:Y:S01]  /*07b0*/  IMAD.X R12, RZ, RZ, RZ, P1 ;  /* 0x000000ffff0c7224 */ /* 0x000fe200008e06ff */
[----:B-1----:R-:W-:-:S04]  /*07c0*/  LEA R10, P1, R11, UR6, 0x2 ;  /* 0x000000060b0a7c11 */ /* 0x002fc8000f8210ff */
[----:B------:R-:W-:-:S05]  /*07d0*/  LEA.HI.X R11, R11, UR7, R12, 0x2, P1 ;  /* 0x000000070b0b7c11 */ /* 0x000fca00088f140c */
[----:B--2---:R0:W-:Y:S04]  /*07e0*/  REDG.E.ADD.F32.FTZ.RN.STRONG.GPU desc[UR4][R10.64+0x4], R13 ;  /* 0x0000040d0a0079a6 */ /* 0x0041e8000c12f304 */
[----:B------:R-:W2:Y:S04]  /*07f0*/  LDG.E R15, desc[UR4][R8.64+0x8] ;  /* 0x00000804080f7981 */ /* 0x000ea8000c1e1900 */
[----:B--2---:R0:W-:Y:S04]  /*0800*/  REDG.E.ADD.F32.FTZ.RN.STRONG.GPU desc[UR4][R10.64+0x8], R15 ;  /* 0x0000080f0a0079a6 */ /* 0x0041e8000c12f304 */
[----:B------:R-:W2:Y:S01]  /*0810*/  LDG.E R17, desc[UR4][R8.64+0xc] ;  /* 0x00000c0408117981 */ /* 0x000ea2000c1e1900 */
[----:B------:R-:W-:-:S03]  /*0820*/  VIADD R3, R3, 0x4 ;  /* 0x0000000403037836 */ /* 0x000fc60000000000 */
[----:B--2---:R0:W-:Y:S04]  /*0830*/  REDG.E.ADD.F32.FTZ.RN.STRONG.GPU desc[UR4][R10.64+0xc], R17 ;  /* 0x00000c110a0079a6 */ /* 0x0041e8000c12f304 */
.L_x_3:
[----:B------:R-:W-:Y:S05]  /*0840*/  @!P0 EXIT ;  /* 0x000000000000894d */ /* 0x000fea0003800000 */
[----:B--2---:R-:W1:Y:S01]  /*0850*/  LDC.64 R8, c[0x0][0x3a8] ;  /* 0x0000ea00ff087b82 */ /* 0x004e620000000a00 */
[----:B0-----:R-:W-:Y:S02]  /*0860*/  IADD3 R7, PT, PT, R2, R3, RZ ;  /* 0x0000000302077210 */ /* 0x001fe40007ffe0ff */
[----:B------:R-:W-:-:S05]  /*0870*/  IADD3 R6, PT, PT, -R6, RZ, RZ ;  /* 0x000000ff06067210 */ /* 0x000fca0007ffe1ff */
[----:B------:R-:W0:Y:S01]  /*0880*/  LDC.64 R4, c[0x0][0x3a0] ;  /* 0x0000e800ff047b82 */ /* 0x000e220000000a00 */
[----:B-1----:R-:W-:-:S04]  /*0890*/  IMAD.WIDE.U32 R8, R7, 0x4, R8 ;  /* 0x0000000407087825 */ /* 0x002fc800078e0008 */
[----:B------:R-:W-:Y:S02]  /*08a0*/  IMAD.IADD R7, R0, 0x1, R3 ;  /* 0x0000000100077824 */ /* 0x000fe400078e0203 */
[----:B------:R-:W-:-:S07]  /*08b0*/  IMAD.MOV.U32 R11, RZ, RZ, R9 ;  /* 0x000000ffff0b7224 */ /* 0x000fce00078e0009 */
.L_x_4:
[----:B01----:R-:W-:-:S05]  /*08c0*/  IMAD.WIDE R2, R7, 0x4, R4 ;  /* 0x0000000407027825 */ /* 0x003fca00078e0204 */
[----:B------:R0:W2:Y:S01]  /*08d0*/  LDG.E R9, desc[UR4][R2.64] ;  /* 0x0000000402097981 */ /* 0x0000a2000c1e1900 */
[----:B------:R-:W-:-:S04]  /*08e0*/  IADD3 R6, PT, PT, R6, 0x1, RZ ;  /* 0x0000000106067810 */ /* 0x000fc80007ffe0ff */
[----:B------:R-:W-:Y:S01]  /*08f0*/  ISETP.NE.AND P0, PT, R6, RZ, PT ;  /* 0x000000ff0600720c */ /* 0x000fe20003f05270 */
[----:B0-----:R-:W-:Y:S02]  /*0900*/  IMAD.MOV.U32 R2, RZ, RZ, R8 ;  /* 0x000000ffff027224 */ /* 0x001fe400078e0008 */
[----:B------:R-:W-:Y:S01]  /*0910*/  IMAD.MOV.U32 R3, RZ, RZ, R11 ;  /* 0x000000ffff037224 */ /* 0x000fe200078e000b */
[----:B------:R-:W-:Y:S01]  /*0920*/  IADD3 R8, P1, PT, R8, 0x4, RZ ;  /* 0x0000000408087810 */ /* 0x000fe20007f3e0ff */
[----:B------:R-:W-:-:S03]  /*0930*/  VIADD R7, R7, 0x1 ;  /* 0x0000000107077836 */ /* 0x000fc60000000000 */
[----:B------:R-:W-:Y:S01]  /*0940*/  IADD3.X R11, PT, PT, RZ, R11, RZ, P1, !PT ;  /* 0x0000000bff0b7210 */ /* 0x000fe20000ffe4ff */
[----:B--2---:R1:W-:Y:S04]  /*0950*/  REDG.E.ADD.F32.FTZ.RN.STRONG.GPU desc[UR4][R2.64], R9 ;  /* 0x00000009020079a6 */ /* 0x0043e8000c12f304 */
[----:B------:R-:W-:Y:S05]  /*0960*/  @P0 BRA `(.L_x_4) ;  /* 0xfffffffc00d40947 */ /* 0x000fea000383ffff */
[----:B------:R-:W-:Y:S05]  /*0970*/  EXIT ;  /* 0x000000000000794d */ /* 0x000fea0003800000 */
.L_x_5:
[----:B------:R-:W-:-:S00]  /*0980*/  BRA `(.L_x_5) ;  /* 0xfffffffc00fc7947 */ /* 0x000fc0000383ffff */
[----:B------:R-:W-:-:S00]  /*0990*/  NOP ;  /* 0x0000000000007918 */ /* 0x000fc00000000000 */
        /* <DEDUP_REMOVED lines=14> */
.L_x_12:


//--------------------- .text._Z20voxel2col_gpu_kerneliiiiiPKfPfPi --------------------------
	.section	.text._Z20voxel2col_gpu_kerneliiiiiPKfPfPi,"ax",@progbits
	.align	128
        .global         _Z20voxel2col_gpu_kerneliiiiiPKfPfPi
        .type           _Z20voxel2col_gpu_kerneliiiiiPKfPfPi,@function
        .size           _Z20voxel2col_gpu_kerneliiiiiPKfPfPi,(.L_x_13 - _Z20voxel2col_gpu_kerneliiiiiPKfPfPi)
        .other          _Z20voxel2col_gpu_kerneliiiiiPKfPfPi,@"STO_CUDA_ENTRY STV_DEFAULT"
_Z20voxel2col_gpu_kerneliiiiiPKfPfPi:
.text._Z20voxel2col_gpu_kerneliiiiiPKfPfPi:
[----:B------:R-:W-:Y:S08]  /*0000*/  LDC R1, c[0x0][0x37c] ;  /* 0x0000df00ff017b82 */ /* 0x000ff00000000800 */
[----:B------:R-:W0:Y:S01]  /*0010*/  LDC R9, c[0x0][0x38c] ;  /* 0x0000e300ff097b82 */ /* 0x000e220000000800 */
[----:B------:R-:W1:Y:S01]  /*0020*/  S2R R0, SR_TID.X ;  /* 0x0000000000007919 */ /* 0x000e620000002100 */
[----:B------:R-:W2:Y:S01]  /*0030*/  LDCU UR5, c[0x0][0x380] ;  /* 0x00007000ff0577ac */ /* 0x000ea20008000800 */
[----:B------:R-:W3:Y:S05]  /*0040*/  LDCU.64 UR8, c[0x0][0x358] ;  /* 0x00006b00ff0877ac */ /* 0x000eea0008000a00 */
[----:B------:R-:W4:Y:S08]  /*0050*/  LDC R8, c[0x0][0x390] ;  /* 0x0000e400ff087b82 */ /* 0x000f300000000800 */
[----:B------:R-:W1:Y:S08]  /*0060*/  S2UR UR4, SR_CTAID.X ;  /* 0x00000000000479c3 */ /* 0x000e700000002500 */
[----:B------:R-:W1:Y:S01]  /*0070*/  LDC R5, c[0x0][0x360] ;  /* 0x0000d800ff057b82 */ /* 0x000e620000000800 */
[----:B0-----:R-:W-:-:S04]  /*0080*/  IMAD R12, R9, R9, RZ ;  /* 0x00000009090c7224 */ /* 0x001fc800078e02ff */
[----:B------:R-:W-:Y:S02]  /*0090*/  IMAD R4, R12, R9, RZ ;  /* 0x000000090c047224 */ /* 0x000fe400078e02ff */
[-C--:B----4-:R-:W-:Y:S01]  /*00a0*/  IMAD R11, R8, R8.reuse, RZ ;  /* 0x00000008080b7224 */ /* 0x090fe200078e02ff */
[----:B------:R-:W0:Y:S01]  /*00b0*/  LDC.64 R2, c[0x0][0x3a8] ;  /* 0x0000ea00ff027b82 */ /* 0x000e220000000a00 */
[----:B--2---:R-:W-:Y:S02]  /*00c0*/  IMAD R6, R4, UR5, RZ ;  /* 0x0000000504067c24 */ /* 0x004fe4000f8e02ff */
[----:B------:R-:W-:Y:S02]  /*00d0*/  IMAD R13, R11, R8, RZ ;  /* 0x000000080b0d7224 */ /* 0x000fe400078e02ff */
[----:B-1----:R-:W-:Y:S02]  /*00e0*/  IMAD R0, R5, UR4, R0 ;  /* 0x0000000405007c24 */ /* 0x002fe4000f8e0200 */
[----:B------:R-:W-:-:S05]  /*00f0*/  IMAD R5, R13, R6, RZ ;  /* 0x000000060d057224 */ /* 0x000fca00078e02ff */
[C---:B------:R-:W-:Y:S01]  /*0100*/  ISETP.GE.AND P0, PT, R0.reuse, R5, PT ;  /* 0x000000050000720c */ /* 0x040fe20003f06270 */
[----:B0-----:R-:W-:-:S12]  /*0110*/  IMAD.WIDE R2, R0, 0x4, R2 ;  /* 0x0000000400027825 */ /* 0x001fd800078e0202 */
[----:B------:R-:W-:-:S05]  /*0120*/  @!P0 IMAD.MOV.U32 R5, RZ, RZ, -0x1 ;  /* 0xffffffffff058424 */ /* 0x000fca00078e00ff */
[----:B---3--:R0:W-:Y:S01]  /*0130*/  @!P0 STG.E desc[UR8][R2.64], R5 ;  /* 0x0000000502008986 */ /* 0x0081e2000c101908 */
[----:B------:R-:W-:Y:S06]  /*0140*/  BAR.SYNC.DEFER_BLOCKING 0x0 ;  /* 0x0000000000007b1d */ /* 0x000fec0000010000 */
[----:B------:R-:W-:Y:S05]  /*0150*/  @P0 EXIT ;  /* 0x000000000000094d */ /* 0x000fea0003800000 */
[-C--:B------:R-:W-:Y:S01]  /*0160*/  IMAD R15, R4, R13.reuse, RZ ;  /* 0x0000000d040f7224 */ /* 0x080fe200078e02ff */
[----:B------:R-:W-:Y:S01]  /*0170*/  IABS R14, R13 ;  /* 0x0000000d000e7213 */ /* 0x000fe20000000000 */
[----:B------:R-:W1:Y:S01]  /*0180*/  LDCU UR4, c[0x0][0x388] ;  /* 0x00007100ff0477ac */ /* 0x000e620008000800 */
[----:B------:R-:W-:Y:S02]  /*0190*/  IABS R16, R0 ;  /* 0x0000000000107213 */ /* 0x000fe40000000000 */
[-C--:B------:R-:W-:Y:S02]  /*01a0*/  IABS R6, R15.reuse ;  /* 0x0000000f00067213 */ /* 0x080fe40000000000 */
[----:B------:R-:W-:Y:S02]  /*01b0*/  IABS R10, R15 ;  /* 0x0000000f000a7213 */ /* 0x000fe40000000000 */
[----:B------:R-:W2:Y:S01]  /*01c0*/  I2F.RP R7, R6 ;  /* 0x0000000600077306 */ /* 0x000ea20000209400 */
[----:B------:R-:W-:-:S02]  /*01d0*/  IABS R21, R13 ;  /* 0x0000000d00157213 */ /* 0x000fc40000000000 */
[----:B------:R-:W-:-:S03]  /*01e0*/  ISETP.GE.AND P3, PT, R0, RZ, PT ;  /* 0x000000ff0000720c */ /* 0x000fc60003f66270 */
[----:B------:R-:W-:Y:S02]  /*01f0*/  IMAD.MOV R21, RZ, RZ, -R21 ;  /* 0x000000ffff157224 */ /* 0x000fe400078e0a15 */
[----:B--2---:R-:W2:Y:S02]  /*0200*/  MUFU.RCP R7, R7 ;  /* 0x0000000700077308 */ /* 0x004ea40000001000 */
[----:B--2---:R-:W-:Y:S02]  /*0210*/  VIADD R4, R7, 0xffffffe ;  /* 0x0ffffffe07047836 */ /* 0x004fe40000000000 */
[----:B------:R-:W-:-:S04]  /*0220*/  IMAD.MOV R7, RZ, RZ, -R10 ;  /* 0x000000ffff077224 */ /* 0x000fc800078e0a0a */
[----:B0-----:R0:W2:Y:S02]  /*0230*/  F2I.FTZ.U32.TRUNC.NTZ R5, R4 ;  /* 0x0000000400057305 */ /* 0x0010a4000021f000 */
[----:B0-----:R-:W-:Y:S01]  /*0240*/  IMAD.MOV.U32 R4, RZ, RZ, RZ ;  /* 0x000000ffff047224 */ /* 0x001fe200078e00ff */
[----:B--2---:R-:W-:-:S05]  /*0250*/  IADD3 R17, PT, PT, RZ, -R5, RZ ;  /* 0x80000005ff117210 */ /* 0x004fca0007ffe0ff */
[----:B------:R-:W-:-:S04]  /*0260*/  IMAD R17, R17, R6, RZ ;  /* 0x0000000611117224 */ /* 0x000fc800078e02ff */
[----:B------:R-:W-:Y:S01]  /*0270*/  IMAD.HI.U32 R5, R5, R17, R4 ;  /* 0x0000001105057227 */ /* 0x000fe200078e0004 */
[----:B------:R-:W-:Y:S01]  /*0280*/  LOP3.LUT R4, R0, R15, RZ, 0x3c, !PT ;  /* 0x0000000f00047212 */ /* 0x000fe200078e3cff */
[----:B------:R-:W0:Y:S03]  /*0290*/  I2F.RP R17, R14 ;  /* 0x0000000e00117306 */ /* 0x000e260000209400 */
[----:B------:R-:W-:Y:S01]  /*02a0*/  ISETP.GE.AND P2, PT, R4, RZ, PT ;  /* 0x000000ff0400720c */ /* 0x000fe20003f46270 */
[----:B------:R-:W-:-:S04]  /*02b0*/  IMAD.HI.U32 R10, R5, R16, RZ ;  /* 0x00000010050a7227 */ /* 0x000fc800078e00ff */
[----:B------:R-:W-:Y:S01]  /*02c0*/  IMAD R5, R10, R7, R16 ;  /* 0x000000070a057224 */ /* 0x000fe200078e0210 */
[----:B------:R-:W-:Y:S01]  /*02d0*/  IABS R7, R11 ;  /* 0x0000000b00077213 */ /* 0x000fe20000000000 */
[----:B------:R-:W-:-:S03]  /*02e0*/  IMAD.MOV.U32 R4, RZ, RZ, RZ ;  /* 0x000000ffff047224 */ /* 0x000fc600078e00ff */
[----:B------:R-:W-:Y:S01]  /*02f0*/  ISETP.GT.U32.AND P1, PT, R6, R5, PT ;  /* 0x000000050600720c */ /* 0x000fe20003f24070 */
[----:B------:R-:W2:Y:S08]  /*0300*/  I2F.RP R19, R7 ;  /* 0x0000000700137306 */ /* 0x000eb00000209400 */
[----:B0-----:R-:W0:Y:S04]  /*0310*/  MUFU.RCP R17, R17 ;  /* 0x0000001100117308 */ /* 0x001e280000001000 */
[----:B------:R-:W-:Y:S01]  /*0320*/  @!P1 IADD3 R5, PT, PT, R5, -R6, RZ ;  /* 0x8000000605059210 */ /* 0x000fe20007ffe0ff */
[----:B------:R-:W-:Y:S01]  /*0330*/  @!P1 VIADD R10, R10, 0x1 ;  /* 0x000000010a0a9836 */ /* 0x000fe20000000000 */
[----:B------:R-:W-:-:S02]  /*0340*/  ISETP.NE.AND P1, PT, R15, RZ, PT ;  /* 0x000000ff0f00720c */ /* 0x000fc40003f25270 */
[----:B------:R-:W-:Y:S01]  /*0350*/  ISETP.GE.U32.AND P0, PT, R5, R6, PT ;  /* 0x000000060500720c */ /* 0x000fe20003f06070 */
[----:B--2---:R-:W-:Y:S01]  /*0360*/  MUFU.RCP R19, R19 ;  /* 0x0000001300137308 */ /* 0x004fe20000001000 */
[----:B------:R-:W-:Y:S01]  /*0370*/  IABS R6, R12 ;  /* 0x0000000c00067213 */ /* 0x000fe20000000000 */
[----:B0-----:R-:W-:-:S06]  /*0380*/  VIADD R5, R17, 0xffffffe ;  /* 0x0ffffffe11057836 */ /* 0x001fcc0000000000 */
[----:B------:R-:W0:Y:S04]  /*0390*/  I2F.RP R20, R6 ;  /* 0x0000000600147306 */ /* 0x000e280000209400 */
[----:B------:R-:W-:-:S04]  /*03a0*/  @P0 IADD3 R10, PT, PT, R10, 0x1, RZ ;  /* 0x000000010a0a0810 */ /* 0x000fc80007ffe0ff */
[----:B------:R-:W2:Y:S01]  /*03b0*/  F2I.FTZ.U32.TRUNC.NTZ R5, R5 ;  /* 0x0000000500057305 */ /* 0x000ea2000021f000 */
[----:B------:R-:W-:Y:S01]  /*03c0*/  @!P2 IMAD.MOV R10, RZ, RZ, -R10 ;  /* 0x000000ffff0aa224 */ /* 0x000fe200078e0a0a */
[----:B------:R-:W-:-:S04]  /*03d0*/  @!P1 LOP3.LUT R10, RZ, R15, RZ, 0x33, !PT ;  /* 0x0000000fff0a9212 */ /* 0x000fc800078e33ff */
[----:B------:R-:W-:Y:S02]  /*03e0*/  IADD3 R18, PT, PT, -R10, RZ, RZ ;  /* 0x000000ff0a127210 */ /* 0x000fe40007ffe1ff */
[----:B0-----:R-:W0:Y:S03]  /*03f0*/  MUFU.RCP R20, R20 ;  /* 0x0000001400147308 */ /* 0x001e260000001000 */
[----:B------:R-:W-:Y:S02]  /*0400*/  IMAD R18, R15, R18, R0 ;  /* 0x000000120f127224 */ /* 0x000fe400078e0200 */
[----:B--2---:R-:W-:-:S03]  /*0410*/  IMAD.MOV R17, RZ, RZ, -R5 ;  /* 0x000000ffff117224 */ /* 0x004fc600078e0a05 */
[----:B------:R-:W-:Y:S02]  /*0420*/  IABS R15, R18 ;  /* 0x00000012000f7213 */ /* 0x000fe40000000000 */
[----:B------:R-:W-:Y:S01]  /*0430*/  LOP3.LUT R18, R18, R13, RZ, 0x3c, !PT ;  /* 0x0000000d12127212 */ /* 0x000fe200078e3cff */
[----:B------:R-:W-:-:S04]  /*0440*/  IMAD R17, R17, R14, RZ ;  /* 0x0000000e11117224 */ /* 0x000fc800078e02ff */
[----:B------:R-:W-:Y:S01]  /*0450*/  IMAD.HI.U32 R5, R5, R17, R4 ;  /* 0x0000001105057227 */ /* 0x000fe200078e0004 */
[----:B------:R-:W-:-:S03]  /*0460*/  IADD3 R4, PT, PT, R19, 0xffffffe, RZ ;  /* 0x0ffffffe13047810 */ /* 0x000fc60007ffe0ff */
[----:B0-----:R-:W-:Y:S02]  /*0470*/  VIADD R20, R20, 0xffffffe ;  /* 0x0ffffffe14147836 */ /* 0x001fe40000000000 */
[----:B------:R-:W-:-:S04]  /*0480*/  IMAD.HI.U32 R17, R5, R16, RZ ;  /* 0x0000001005117227 */ /* 0x000fc800078e00ff */
[----:B------:R-:W-:Y:S02]  /*0490*/  IMAD R17, R17, R21, R16 ;  /* 0x0000001511117224 */ /* 0x000fe400078e0210 */
[----:B------:R-:W-:Y:S02]  /*04a0*/  IMAD.HI.U32 R16, R5, R15, RZ ;  /* 0x0000000f05107227 */ /* 0x000fe400078e00ff */
[----:B------:R0:W2:Y:S01]  /*04b0*/  F2I.FTZ.U32.TRUNC.NTZ R5, R4 ;  /* 0x0000000400057305 */ /* 0x0000a2000021f000 */
[----:B------:R-:W-:Y:S01]  /*04c0*/  ISETP.GT.U32.AND P0, PT, R14, R17, PT ;  /* 0x000000110e00720c */ /* 0x000fe20003f04070 */
[----:B------:R-:W-:-:S05]  /*04d0*/  IMAD R19, R16, R21, R15 ;  /* 0x0000001510137224 */ /* 0x000fca00078e020f */
[----:B------:R-:W-:Y:S01]  /*04e0*/  ISETP.GT.U32.AND P1, PT, R14, R19, PT ;  /* 0x000000130e00720c */ /* 0x000fe20003f24070 */
[----:B------:R-:W3:Y:S01]  /*04f0*/  F2I.FTZ.U32.TRUNC.NTZ R15, R20 ;  /* 0x00000014000f7305 */ /* 0x000ee2000021f000 */
[----:B0-----:R-:W-:-:S05]  /*0500*/  HFMA2 R4, -RZ, RZ, 0, 0 ;  /* 0x00000000ff047431 */ /* 0x001fca00000001ff */
[----:B------:R-:W-:Y:S01]  /*0510*/  @!P0 IMAD.IADD R17, R17, 0x1, -R14 ;  /* 0x0000000111118824 */ /* 0x000fe200078e0a0e */
[----:B--2---:R-:W-:-:S04]  /*0520*/  IADD3 R22, PT, PT, RZ, -R5, RZ ;  /* 0x80000005ff167210 */ /* 0x004fc80007ffe0ff */
[----:B------:R-:W-:Y:S01]  /*0530*/  ISETP.GT.U32.AND P2, PT, R14, R17, PT ;  /* 0x000000110e00720c */ /* 0x000fe20003f44070 */
[----:B------:R-:W-:Y:S01]  /*0540*/  @!P1 IMAD.IADD R19, R19, 0x1, -R14 ;  /* 0x0000000113139824 */ /* 0x000fe200078e0a0e */
[----:B------:R-:W-:Y:S02]  /*0550*/  @!P1 IADD3 R16, PT, PT, R16, 0x1, RZ ;  /* 0x0000000110109810 */ /* 0x000fe40007ffe0ff */
[----:B------:R-:W-:Y:S01]  /*0560*/  ISETP.NE.AND P1, PT, R13, RZ, PT ;  /* 0x000000ff0d00720c */ /* 0x000fe20003f25270 */
[----:B---3--:R-:W-:Y:S01]  /*0570*/  IMAD.MOV R21, RZ, RZ, -R15 ;  /* 0x000000ffff157224 */ /* 0x008fe200078e0a0f */
[----:B------:R-:W-:Y:S01]  /*0580*/  ISETP.GE.U32.AND P0, PT, R19, R14, PT ;  /* 0x0000000e1300720c */ /* 0x000fe20003f06070 */
[----:B------:R-:W-:-:S04]  /*0590*/  IMAD R19, R22, R7, RZ ;  /* 0x0000000716137224 */ /* 0x000fc800078e02ff */
[----:B------:R-:W-:Y:S01]  /*05a0*/  IMAD.HI.U32 R4, R5, R19, R4 ;  /* 0x0000001305047227 */ /* 0x000fe200078e0004 */
[----:B------:R-:W-:-:S03]  /*05b0*/  IABS R5, R8 ;  /* 0x0000000800057213 */ /* 0x000fc60000000000 */
[----:B------:R-:W-:Y:S01]  /*05c0*/  @!P2 IMAD.IADD R17, R17, 0x1, -R14 ;  /* 0x000000011111a824 */ /* 0x000fe200078e0a0e */
[----:B------:R-:W-:Y:S01]  /*05d0*/  ISETP.GE.AND P2, PT, R18, RZ, PT ;  /* 0x000000ff1200720c */ /* 0x000fe20003f46270 */
[----:B------:R-:W-:Y:S01]  /*05e0*/  IMAD R19, R21, R6, RZ ;  /* 0x0000000615137224 */ /* 0x000fe200078e02ff */
[----:B------:R-:W-:Y:S01]  /*05f0*/  LOP3.LUT R18, RZ, R13, RZ, 0x33, !PT ;  /* 0x0000000dff127212 */ /* 0x000fe200078e33ff */
[----:B------:R-:W-:Y:S02]  /*0600*/  @P0 VIADD R16, R16, 0x1 ;  /* 0x0000000110100836 */ /* 0x000fe40000000000 */
[----:B------:R-:W-:Y:S02]  /*0610*/  IMAD.MOV.U32 R14, RZ, RZ, RZ ;  /* 0x000000ffff0e7224 */ /* 0x000fe400078e00ff */
[----:B------:R-:W-:Y:S01]  /*0620*/  @!P3 IMAD.MOV R17, RZ, RZ, -R17 ;  /* 0x000000ffff11b224 */ /* 0x000fe200078e0a11 */
[----:B------:R-:W-:Y:S01]  /*0630*/  MOV R13, R16 ;  /* 0x00000010000d7202 */ /* 0x000fe20000000f00 */
[----:B------:R-:W-:Y:S01]  /*0640*/  IMAD.MOV.U32 R16, RZ, RZ, R5 ;  /* 0x000000ffff107224 */ /* 0x000fe200078e0005 */
[----:B------:R-:W-:Y:S01]  /*0650*/  IABS R5, R11 ;  /* 0x0000000b00057213 */ /* 0x000fe20000000000 */
[----:B------:R-:W-:Y:S01]  /*0660*/  IMAD.HI.U32 R19, R15, R19, R14 ;  /* 0x000000130f137227 */ /* 0x000fe200078e000e */
[----:B------:R-:W-:Y:S01]  /*0670*/  SEL R14, R18, R17, !P1 ;  /* 0x00000011120e7207 */ /* 0x000fe20004800000 */
[----:B------:R-:W0:Y:S01]  /*0680*/  I2F.RP R20, R16 ;  /* 0x0000001000147306 */ /* 0x000e220000209400 */
[----:B------:R-:W-:Y:S01]  /*0690*/  IABS R15, R9 ;  /* 0x00000009000f7213 */ /* 0x000fe20000000000 */
[----:B------:R-:W-:Y:S01]  /*06a0*/  @!P2 IMAD.MOV R13, RZ, RZ, -R13 ;  /* 0x000000ffff0da224 */ /* 0x000fe200078e0a0d */
[----:B------:R-:W-:-:S02]  /*06b0*/  IABS R17, R14 ;  /* 0x0000000e00117213 */ /* 0x000fc40000000000 */
[----:B------:R-:W-:Y:S02]  /*06c0*/  IADD3 R24, PT, PT, RZ, -R5, RZ ;  /* 0x80000005ff187210 */ /* 0x000fe40007ffe0ff */
[----:B------:R-:W-:Y:S01]  /*06d0*/  SEL R13, R18, R13, !P1 ;  /* 0x0000000d120d7207 */ /* 0x000fe20004800000 */
[----:B------:R-:W2:Y:S01]  /*06e0*/  I2F.RP R22, R15 ;  /* 0x0000000f00167306 */ /* 0x000ea20000209400 */
[----:B------:R-:W-:Y:S01]  /*06f0*/  IMAD.HI.U32 R21, R4, R17, RZ ;  /* 0x0000001104157227 */ /* 0x000fe200078e00ff */
[----:B------:R-:W-:Y:S02]  /*0700*/  IABS R5, R12 ;  /* 0x0000000c00057213 */ /* 0x000fe40000000000 */
[----:B------:R-:W-:Y:S01]  /*0710*/  IABS R18, R13 ;  /* 0x0000000d00127213 */ /* 0x000fe20000000000 */
[----:B------:R-:W-:Y:S02]  /*0720*/  IMAD R4, R21, R24, R17 ;  /* 0x0000001815047224 */ /* 0x000fe400078e0211 */
[----:B------:R-:W-:Y:S01]  /*0730*/  IMAD.MOV R23, RZ, RZ, -R5 ;  /* 0x000000ffff177224 */ /* 0x000fe200078e0a05 */
[----:B0-----:R-:W0:Y:S01]  /*0740*/  MUFU.RCP R20, R20 ;  /* 0x0000001400147308 */ /* 0x001e220000001000 */
[----:B------:R-:W-:Y:S01]  /*0750*/  IMAD.HI.U32 R19, R19, R18, RZ ;  /* 0x0000001213137227 */ /* 0x000fe200078e00ff */
[----:B------:R-:W-:-:S03]  /*0760*/  ISETP.GT.U32.AND P3, PT, R7, R4, PT ;  /* 0x000000040700720c */ /* 0x000fc60003f64070 */
[----:B------:R-:W-:-:S03]  /*0770*/  IMAD R23, R19, R23, R18 ;  /* 0x0000001713177224 */ /* 0x000fc600078e0212 */
[----:B--2---:R-:W2:Y:S02]  /*0780*/  MUFU.RCP R22, R22 ;  /* 0x0000001600167308 */ /* 0x004ea40000001000 */
[----:B------:R-:W-:-:S05]  /*0790*/  ISETP.GT.U32.AND P4, PT, R6, R23, PT ;  /* 0x000000170600720c */ /* 0x000fca0003f84070 */
[----:B------:R-:W-:Y:S01]  /*07a0*/  @!P3 IMAD.IADD R4, R4, 0x1, -R7 ;  /* 0x000000010404b824 */ /* 0x000fe200078e0a07 */
[----:B------:R-:W-:Y:S02]  /*07b0*/  @!P3 IADD3 R21, PT, PT, R21, 0x1, RZ ;  /* 0x000000011515b810 */ /* 0x000fe40007ffe0ff */
[----:B0-----:R-:W-:Y:S02]  /*07c0*/  IADD3 R5, PT, PT, R20, 0xffffffe, RZ ;  /* 0x0ffffffe14057810 */ /* 0x001fe40007ffe0ff */
[----:B------:R-:W-:Y:S02]  /*07d0*/  ISETP.GE.U32.AND P2, PT, R4, R7, PT ;  /* 0x000000070400720c */ /* 0x000fe40003f46070 */
[----:B------:R-:W-:Y:S01]  /*07e0*/  LOP3.LUT R4, R14, R11, RZ, 0x3c, !PT ;  /* 0x0000000b0e047212 */ /* 0x000fe200078e3cff */
[----:B------:R-:W-:Y:S01]  /*07f0*/  @!P4 IMAD.IADD R23, R23, 0x1, -R6 ;  /* 0x000000011717c824 */ /* 0x000fe200078e0a06 */
[----:B------:R-:W0:Y:S01]  /*0800*/  F2I.FTZ.U32.TRUNC.NTZ R5, R5 ;  /* 0x0000000500057305 */ /* 0x000e22000021f000 */
[----:B--2---:R-:W-:Y:S01]  /*0810*/  VIADD R7, R22, 0xffffffe ;  /* 0x0ffffffe16077836 */ /* 0x004fe20000000000 */
[----:B------:R-:W-:Y:S01]  /*0820*/  ISETP.GE.AND P1, PT, R4, RZ, PT ;  /* 0x000000ff0400720c */ /* 0x000fe20003f26270 */
[----:B------:R-:W-:Y:S01]  /*0830*/  @!P4 VIADD R19, R19, 0x1 ;  /* 0x000000011313c836 */ /* 0x000fe20000000000 */
[----:B------:R-:W-:-:S02]  /*0840*/  ISETP.NE.AND P3, PT, R11, RZ, PT ;  /* 0x000000ff0b00720c */ /* 0x000fc40003f65270 */
[----:B------:R-:W-:Y:S02]  /*0850*/  ISETP.GE.U32.AND P0, PT, R23, R6, PT ;  /* 0x000000061700720c */ /* 0x000fe40003f06070 */
[----:B------:R-:W2:Y:S01]  /*0860*/  F2I.FTZ.U32.TRUNC.NTZ R7, R7 ;  /* 0x0000000700077305 */ /* 0x000ea2000021f000 */
[----:B------:R-:W-:Y:S01]  /*0870*/  LOP3.LUT R4, R13, R12, RZ, 0x3c, !PT ;  /* 0x0000000c0d047212 */ /* 0x000fe200078e3cff */
[----:B------:R-:W-:Y:S01]  /*0880*/  @P2 VIADD R21, R21, 0x1 ;  /* 0x0000000115152836 */ /* 0x000fe20000000000 */
[----:B------:R-:W-:Y:S02]  /*0890*/  ISETP.NE.AND P2, PT, R12, RZ, PT ;  /* 0x000000ff0c00720c */ /* 0x000fe40003f45270 */
[----:B------:R-:W-:Y:S01]  /*08a0*/  ISETP.GE.AND P5, PT, R4, RZ, PT ;  /* 0x000000ff0400720c */ /* 0x000fe20003fa6270 */
[----:B------:R-:W-:Y:S01]  /*08b0*/  IMAD.MOV.U32 R4, RZ, RZ, RZ ;  /* 0x000000ffff047224 */ /* 0x000fe200078e00ff */
[----:B0-----:R-:W-:Y:S01]  /*08c0*/  IADD3 R23, PT, PT, RZ, -R5, RZ ;  /* 0x80000005ff177210 */ /* 0x001fe20007ffe0ff */
[----:B------:R-:W-:Y:S01]  /*08d0*/  @!P1 IMAD.MOV R21, RZ, RZ, -R21 ;  /* 0x000000ffff159224 */ /* 0x000fe200078e0a15 */
[----:B------:R-:W-:-:S02]  /*08e0*/  @!P3 LOP3.LUT R21, RZ, R11, RZ, 0x33, !PT ;  /* 0x0000000bff15b212 */ /* 0x000fc400078e33ff */
[----:B------:R-:W-:Y:S01]  /*08f0*/  @P0 VIADD R19, R19, 0x1 ;  /* 0x0000000113130836 */ /* 0x000fe20000000000 */
[----:B------:R-:W-:Y:S01]  /*0900*/  ISETP.GE.AND P3, PT, R14, RZ, PT ;  /* 0x000000ff0e00720c */ /* 0x000fe20003f66270 */
[----:B------:R-:W-:Y:S01]  /*0910*/  IMAD R23, R23, R16, RZ ;  /* 0x0000001017177224 */ /* 0x000fe200078e02ff */
[----:B------:R-:W-:Y:S01]  /*0920*/  IADD3 R6, PT, PT, -R21, RZ, RZ ;  /* 0x000000ff15067210 */ /* 0x000fe20007ffe1ff */
[----:B-1----:R-:W-:Y:S01]  /*0930*/  IMAD R10, R10, UR4, R21 ;  /* 0x000000040a0a7c24 */ /* 0x002fe2000f8e0215 */
[----:B--2---:R-:W-:Y:S01]  /*0940*/  IADD3 R20, PT, PT, RZ, -R7, RZ ;  /* 0x80000007ff147210 */ /* 0x004fe20007ffe0ff */
[----:B------:R-:W-:-:S04]  /*0950*/  IMAD.HI.U32 R4, R5, R23, R4 ;  /* 0x0000001705047227 */ /* 0x000fc800078e0004 */
[----:B------:R-:W-:Y:S01]  /*0960*/  @!P5 IMAD.MOV R19, RZ, RZ, -R19 ;  /* 0x000000ffff13d224 */ /* 0x000fe200078e0a13 */
[----:B------:R-:W-:Y:S01]  /*0970*/  @!P2 LOP3.LUT R19, RZ, R12, RZ, 0x33, !PT ;  /* 0x0000000cff13a212 */ /* 0x000fe200078e33ff */
[----:B------:R-:W-:Y:S02]  /*0980*/  IMAD R11, R11, R6, R14 ;  /* 0x000000060b0b7224 */ /* 0x000fe400078e020e */
[----:B------:R-:W-:Y:S01]  /*0990*/  IMAD.HI.U32 R5, R4, R17, RZ ;  /* 0x0000001104057227 */ /* 0x000fe200078e00ff */
[----:B------:R-:W-:-:S03]  /*09a0*/  IADD3 R10, PT, PT, R19, R10, RZ ;  /* 0x0000000a130a7210 */ /* 0x000fc60007ffe0ff */
[----:B------:R-:W-:Y:S01]  /*09b0*/  IMAD R23, R20, R15, RZ ;  /* 0x0000000f14177224 */ /* 0x000fe200078e02ff */
[----:B------:R-:W-:Y:S01]  /*09c0*/  IADD3 R5, PT, PT, -R5, RZ, RZ ;  /* 0x000000ff05057210 */ /* 0x000fe20007ffe1ff */
[----:B------:R-:W-:Y:S02]  /*09d0*/  IMAD.MOV.U32 R6, RZ, RZ, RZ ;  /* 0x000000ffff067224 */ /* 0x000fe400078e00ff */
[----:B------:R-:W-:Y:S02]  /*09e0*/  IMAD.MOV R20, RZ, RZ, -R19 ;  /* 0x000000ffff147224 */ /* 0x000fe400078e0a13 */
[----:B------:R-:W-:Y:S01]  /*09f0*/  IMAD.HI.U32 R7, R7, R23, R6 ;  /* 0x0000001707077227 */ /* 0x000fe200078e0006 */
[----:B------:R-:W-:Y:S02]  /*0a00*/  IABS R23, R11 ;  /* 0x0000000b00177213 */ /* 0x000fe40000000000 */
[----:B------:R-:W-:Y:S01]  /*0a10*/  LOP3.LUT R11, R11, R8, RZ, 0x3c, !PT ;  /* 0x000000080b0b7212 */ /* 0x000fe200078e3cff */
[----:B------:R-:W-:-:S02]  /*0a20*/  IMAD R12, R12, R20, R13 ;  /* 0x000000140c0c7224 */ /* 0x000fc400078e020d */
[C---:B------:R-:W-:Y:S02]  /*0a30*/  IMAD R17, R16.reuse, R5, R17 ;  /* 0x0000000510117224 */ /* 0x040fe400078e0211 */
[C---:B------:R-:W-:Y:S01]  /*0a40*/  IMAD.HI.U32 R5, R7.reuse, R18, RZ ;  /* 0x0000001207057227 */ /* 0x040fe200078e00ff */
[----:B------:R-:W-:Y:S02]  /*0a50*/  IABS R20, R12 ;  /* 0x0000000c00147213 */ /* 0x000fe40000000000 */
[----:B------:R-:W-:Y:S01]  /*0a60*/  ISETP.GT.U32.AND P1, PT, R16, R17, PT ;  /* 0x000000111000720c */ /* 0x000fe20003f24070 */
[----:B------:R-:W-:Y:S01]  /*0a70*/  IMAD.MOV R22, RZ, RZ, -R5 ;  /* 0x000000ffff167224 */ /* 0x000fe200078e0a05 */
[----:B------:R-:W-:Y:S01]  /*0a80*/  LOP3.LUT R12, R12, R9, RZ, 0x3c, !PT ;  /* 0x000000090c0c7212 */ /* 0x000fe200078e3cff */
[----:B------:R-:W-:-:S04]  /*0a90*/  IMAD.HI.U32 R6, R7, R20, RZ ;  /* 0x0000001407067227 */ /* 0x000fc800078e00ff */
[----:B------:R-:W-:Y:S01]  /*0aa0*/  IMAD R18, R15, R22, R18 ;  /* 0x000000160f127224 */ /* 0x000fe200078e0212 */
[----:B------:R-:W-:Y:S01]  /*0ab0*/  IADD3 R7, PT, PT, -R6, RZ, RZ ;  /* 0x000000ff06077210 */ /* 0x000fe20007ffe1ff */
[----:B------:R-:W-:-:S03]  /*0ac0*/  IMAD.HI.U32 R4, R4, R23, RZ ;  /* 0x0000001704047227 */ /* 0x000fc600078e00ff */
[C---:B------:R-:W-:Y:S01]  /*0ad0*/  ISETP.GT.U32.AND P2, PT, R15.reuse, R18, PT ;  /* 0x000000120f00720c */ /* 0x040fe20003f44070 */
[----:B------:R-:W-:Y:S02]  /*0ae0*/  IMAD.MOV R5, RZ, RZ, -R4 ;  /* 0x000000ffff057224 */ /* 0x000fe400078e0a04 */
[----:B------:R-:W-:Y:S01]  /*0af0*/  IMAD R20, R15, R7, R20 ;  /* 0x000000070f147224 */ /* 0x000fe200078e0214 */
[----:B------:R-:W-:Y:S01]  /*0b00*/  LOP3.LUT R7, RZ, R8, RZ, 0x33, !PT ;  /* 0x00000008ff077212 */ /* 0x000fe200078e33ff */
[C---:B------:R-:W-:Y:S02]  /*0b10*/  IMAD R5, R16.reuse, R5, R23 ;  /* 0x0000000510057224 */ /* 0x040fe400078e0217 */
[----:B------:R-:W-:Y:S01]  /*0b20*/  @!P1 IMAD.IADD R17, R17, 0x1, -R16 ;  /* 0x0000000111119824 */ /* 0x000fe200078e0a10 */
[----:B------:R-:W-:Y:S02]  /*0b30*/  ISETP.GT.U32.AND P4, PT, R15, R20, PT ;  /* 0x000000140f00720c */ /* 0x000fe40003f84070 */
[----:B------:R-:W-:-:S02]  /*0b40*/  ISETP.GT.U32.AND P0, PT, R16, R5, PT ;  /* 0x000000051000720c */ /* 0x000fc40003f04070 */
[----:B------:R-:W-:Y:S01]  /*0b50*/  ISETP.GT.U32.AND P1, PT, R16, R17, PT ;  /* 0x000000111000720c */ /* 0x000fe20003f24070 */
[----:B------:R-:W-:Y:S01]  /*0b60*/  @!P2 IMAD.IADD R18, R18, 0x1, -R15 ;  /* 0x000000011212a824 */ /* 0x000fe200078e0a0f */
[----:B------:R-:W-:-:S04]  /*0b70*/  ISETP.GE.AND P2, PT, R13, RZ, PT ;  /* 0x000000ff0d00720c */ /* 0x000fc80003f46270 */
[----:B------:R-:W-:-:S03]  /*0b80*/  ISETP.GT.U32.AND P5, PT, R15, R18, PT ;  /* 0x000000120f00720c */ /* 0x000fc60003fa4070 */
[----:B------:R-:W-:Y:S01]  /*0b90*/  @!P4 IMAD.IADD R20, R20, 0x1, -R15 ;  /* 0x000000011414c824 */ /* 0x000fe200078e0a0f */
[----:B------:R-:W-:Y:S02]  /*0ba0*/  @!P4 IADD3 R6, PT, PT, R6, 0x1, RZ ;  /* 0x000000010606c810 */ /* 0x000fe40007ffe0ff */
[-C--:B------:R-:W-:Y:S01]  /*0bb0*/  @!P0 IADD3 R5, PT, PT, R5, -R16.reuse, RZ ;  /* 0x8000001005058210 */ /* 0x080fe20007ffe0ff */
[----:B------:R-:W-:Y:S01]  /*0bc0*/  @!P1 IMAD.IADD R17, R17, 0x1, -R16 ;  /* 0x0000000111119824 */ /* 0x000fe200078e0a10 */
[----:B------:R-:W-:Y:S02]  /*0bd0*/  ISETP.GE.U32.AND P1, PT, R20, R15, PT ;  /* 0x0000000f1400720c */ /* 0x000fe40003f26070 */
[----:B------:R-:W-:Y:S01]  /*0be0*/  ISETP.GE.U32.AND P6, PT, R5, R16, PT ;  /* 0x000000100500720c */ /* 0x000fe20003fc6070 */
[----:B------:R-:W-:Y:S01]  /*0bf0*/  @!P3 IMAD.MOV R17, RZ, RZ, -R17 ;  /* 0x000000ffff11b224 */ /* 0x000fe200078e0a11 */
[----:B------:R-:W-:Y:S01]  /*0c00*/  @!P0 IADD3 R4, PT, PT, R4, 0x1, RZ ;  /* 0x0000000104048810 */ /* 0x000fe20007ffe0ff */
[----:B------:R-:W-:Y:S01]  /*0c10*/  @!P5 IMAD.IADD R18, R18, 0x1, -R15 ;  /* 0x000000011212d824 */ /* 0x000fe200078e0a0f */
[----:B------:R-:W-:Y:S01]  /*0c20*/  ISETP.GE.AND P0, PT, R11, RZ, PT ;  /* 0x000000ff0b00720c */ /* 0x000fe20003f06270 */
[----:B------:R-:W0:Y:S01]  /*0c30*/  LDC R5, c[0x0][0x384] ;  /* 0x0000e100ff057b82 */ /* 0x000e220000000800 */
[----:B------:R-:W-:Y:S01]  /*0c40*/  ISETP.GE.AND P5, PT, R12, RZ, PT ;  /* 0x000000ff0c00720c */ /* 0x000fe20003fa6270 */
[----:B------:R-:W-:Y:S01]  /*0c50*/  @!P2 IMAD.MOV R18, RZ, RZ, -R18 ;  /* 0x000000ffff12a224 */ /* 0x000fe200078e0a12 */
[----:B------:R-:W-:-:S03]  /*0c60*/  ISETP.NE.AND P4, PT, R8, RZ, PT ;  /* 0x000000ff0800720c */ /* 0x000fc60003f85270 */
[----:B------:R-:W-:Y:S01]  /*0c70*/  @P1 VIADD R6, R6, 0x1 ;  /* 0x0000000106061836 */ /* 0x000fe20000000000 */
[----:B------:R-:W-:Y:S01]  /*0c80*/  ISETP.NE.AND P1, PT, R9, RZ, PT ;  /* 0x000000ff0900720c */ /* 0x000fe20003f25270 */
[----:B------:R-:W-:Y:S01]  /*0c90*/  @P6 VIADD R4, R4, 0x1 ;  /* 0x0000000104046836 */ /* 0x000fe20000000000 */
[----:B------:R-:W-:-:S03]  /*0ca0*/  LOP3.LUT R9, RZ, R9, RZ, 0x33, !PT ;  /* 0x00000009ff097212 */ /* 0x000fc600078e33ff */
[----:B------:R-:W-:Y:S02]  /*0cb0*/  @!P0 IMAD.MOV R4, RZ, RZ, -R4 ;  /* 0x000000ffff048224 */ /* 0x000fe400078e0a04 */
[----:B------:R-:W-:-:S03]  /*0cc0*/  @!P5 IADD3 R6, PT, PT, -R6, RZ, RZ ;  /* 0x000000ff0606d210 */ /* 0x000fc60007ffe1ff */
[----:B------:R-:W-:Y:S02]  /*0cd0*/  SEL R4, R7, R4, !P4 ;  /* 0x0000000407047207 */ /* 0x000fe40006000000 */
[----:B------:R-:W-:Y:S02]  /*0ce0*/  SEL R11, R9, R6, !P1 ;  /* 0x00000006090b7207 */ /* 0x000fe40004800000 */
[----:B------:R-:W-:Y:S02]  /*0cf0*/  SEL R6, R7, R17, !P4 ;  /* 0x0000001107067207 */ /* 0x000fe40006000000 */
[----:B------:R-:W-:Y:S01]  /*0d00*/  SEL R9, R9, R18, !P1 ;  /* 0x0000001209097207 */ /* 0x000fe20004800000 */
[----:B------:R-:W-:Y:S01]  /*0d10*/  IMAD.IADD R7, R4, 0x1, R11 ;  /* 0x0000000104077824 */ /* 0x000fe200078e020b */
[----:B0-----:R-:W-:-:S03]  /*0d20*/  ISETP.GE.AND P0, PT, R5, 0x1, PT ;  /* 0x000000010500780c */ /* 0x001fc60003f06270 */
[----:B------:R-:W-:Y:S02]  /*0d30*/  IMAD.IADD R9, R6, 0x1, R9 ;  /* 0x0000000106097824 */ /* 0x000fe400078e0209 */
[----:B------:R-:W-:-:S04]  /*0d40*/  IMAD R10, R10, UR4, R7 ;  /* 0x000000040a0a7c24 */ /* 0x000fc8000f8e0207 */
[----:B------:R-:W-:-:S05]  /*0d50*/  IMAD R9, R10, UR4, R9 ;  /* 0x000000040a097c24 */ /* 0x000fca000f8e0209 */
[----:B------:R0:W-:Y:S01]  /*0d60*/  STG.E desc[UR8][R2.64], R9 ;  /* 0x0000000902007986 */ /* 0x0001e2000c101908 */
[----:B------:R-:W-:Y:S05]  /*0d70*/  @!P0 EXIT ;  /* 0x000000000000894d */ /* 0x000fea0003800000 */
[----:B------:R-:W-:Y:S01]  /*0d80*/  ISETP.GE.U32.AND P0, PT, R5, 0x10, PT ;  /* 0x000000100500780c */ /* 0x000fe20003f06070 */
[-C--:B0-----:R-:W-:Y:S01]  /*0d90*/  IMAD R2, R9, R5.reuse, RZ ;  /* 0x0000000509027224 */ /* 0x081fe200078e02ff */
[----:B------:R-:W-:Y:S01]  /*0da0*/  LOP3.LUT R12, R5, 0xf, RZ, 0xc0, !PT ;  /* 0x0000000f050c7812 */ /* 0x000fe200078ec0ff */
[----:B------:R-:W-:Y:S01]  /*0db0*/  IMAD R0, R0, R5, RZ ;  /* 0x0000000500007224 */ /* 0x000fe200078e02ff */
[----:B------:R-:W-:Y:S02]  /*0dc0*/  MOV R3, RZ ;  /* 0x000000ff00037202 */ /* 0x000fe40000000f00 */
[----:B------:R-:W-:-:S07]  /*0dd0*/  ISETP.NE.AND P1, PT, R12, RZ, PT ;  /* 0x000000ff0c00720c */ /* 0x000fce0003f25270 */
[----:B------:R-:W-:Y:S06]  /*0de0*/  @!P0 BRA `(.L_x_6) ;  /* 0x0000000000d48947 */ /* 0x000fec0003800000 */
[----:B------:R-:W0:Y:S01]  /*0df0*/  LDCU.64 UR6, c[0x0][0x398] ;  /* 0x00007300ff0677ac */ /* 0x000e220008000a00 */
[----:B------:R-:W-:Y:S01]  /*0e00*/  LOP3.LUT R3, R5, 0x7ffffff0, RZ, 0xc0, !PT ;  /* 0x7ffffff005037812 */ /* 0x000fe200078ec0ff */
[----:B------:R-:W-:Y:S01]  /*0e10*/  IMAD.MOV.U32 R10, RZ, RZ, R0 ;  /* 0x000000ffff0a7224 */ /* 0x000fe200078e0000 */
[----:B------:R-:W-:Y:S01]  /*0e20*/  MOV R4, R2 ;  /* 0x0000000200047202 */ /* 0x000fe20000000f00 */
[----:B------:R-:W1:Y:S02]  /*0e30*/  LDCU.64 UR4, c[0x0][0x3a0] ;  /* 0x00007400ff0477ac */ /* 0x000e640008000a00 */
[----:B------:R-:W-:Y:S01]  /*0e40*/  IMAD.MOV R11, RZ, RZ, -R3 ;  /* 0x000000ffff0b7224 */ /* 0x000fe200078e0a03 */
[----:B0-----:R-:W-:Y:S02]  /*0e50*/  UIADD3 UR6, UP0, UPT, UR6, 0x20, URZ ;  /* 0x0000002006067890 */ /* 0x001fe4000ff1e0ff */
[----:B-1----:R-:W-:Y:S02]  /*0e60*/  UIADD3 UR4, UP1, UPT, UR4, 0x20, URZ ;  /* 0x0000002004047890 */ /* 0x002fe4000ff3e0ff */
[----:B------:R-:W-:-:S02]  /*0e70*/  UIADD3.X UR7, UPT, UPT, URZ, UR7, URZ, UP0, !UPT ;  /* 0x00000007ff077290 */ /* 0x000fc400087fe4ff */
[----:B------:R-:W-:-:S12]  /*0e80*/  UIADD3.X UR5, UPT, UPT, URZ, UR5, URZ, UP1, !UPT ;  /* 0x00000005ff057290 */ /* 0x000fd80008ffe4ff */
.L_x_7:
[----:B------:R-:W-:Y:S01]  /*0e90*/  MOV R6, UR6 ;  /* 0x0000000600067c02 */ /* 0x000fe20008000f00 */
[----:B------:R-:W-:-:S04]  /*0ea0*/  IMAD.U32 R7, RZ, RZ, UR7 ;  /* 0x00000007ff077e24 */ /* 0x000fc8000f8e00ff */
[----:B------:R-:W-:-:S05]  /*0eb0*/  IMAD.WIDE R6, R4, 0x4, R6 ;  /* 0x0000000404067825 */ /* 0x000fca00078e0206 */
[----:B----4-:R-:W2:Y:S01]  /*0ec0*/  LDG.E R13, desc[UR8][R6.64+-0x20] ;  /* 0xffffe008060d7981 */ /* 0x010ea2000c1e1900 */
[----:B------:R-:W-:Y:S01]  /*0ed0*/  MOV R8, UR4 ;  /* 0x0000000400087c02 */ /* 0x000fe20008000f00 */
[----:B------:R-:W-:-:S04]  /*0ee0*/  IMAD.U32 R9, RZ, RZ, UR5 ;  /* 0x00000005ff097e24 */ /* 0x000fc8000f8e00ff */
[----:B------:R-:W-:-:S05]  /*0ef0*/  IMAD.WIDE R8, R10, 0x4, R8 ;  /* 0x000000040a087825 */ /* 0x000fca00078e0208 */
[----:B--2---:R0:W-:Y:S04]  /*0f00*/  STG.E desc[UR8][R8.64+-0x20], R13 ;  /* 0xffffe00d08007986 */ /* 0x0041e8000c101908 */
[----:B------:R-:W2:Y:S04]  /*0f10*/  LDG.E R15, desc[UR8][R6.64+-0x1c] ;  /* 0xffffe408060f7981 */ /* 0x000ea8000c1e1900 */
[----:B--2---:R1:W-:Y:S04]  /*0f20*/  STG.E desc[UR8][R8.64+-0x1c], R15 ;  /* 0xffffe40f08007986 */ /* 0x0043e8000c101908 */
[----:B------:R-:W2:Y:S04]  /*0f30*/  LDG.E R17, desc[UR8][R6.64+-0x18] ;  /* 0xffffe80806117981 */ /* 0x000ea8000c1e1900 */
[----:B--2---:R2:W-:Y:S04]  /*0f40*/  STG.E desc[UR8][R8.64+-0x18], R17 ;  /* 0xffffe81108007986 */ /* 0x0045e8000c101908 */
[----:B------:R-:W3:Y:S04]  /*0f50*/  LDG.E R19, desc[UR8][R6.64+-0x14] ;  /* 0xffffec0806137981 */ /* 0x000ee8000c1e1900 */
[----:B---3--:R3:W-:Y:S04]  /*0f60*/  STG.E desc[UR8][R8.64+-0x14], R19 ;  /* 0xffffec1308007986 */ /* 0x0087e8000c101908 */
[----:B------:R-:W4:Y:S04]  /*0f70*/  LDG.E R21, desc[UR8][R6.64+-0x10] ;  /* 0xfffff00806157981 */ /* 0x000f28000c1e1900 */
[----:B----4-:R4:W-:Y:S04]  /*0f80*/  STG.E desc[UR8][R8.64+-0x10], R21 ;  /* 0xfffff01508007986 */ /* 0x0109e8000c101908 */
[----:B------:R-:W5:Y:S04]  /*0f90*/  LDG.E R23, desc[UR8][R6.64+-0xc] ;  /* 0xfffff40806177981 */ /* 0x000f68000c1e1900 */
[----:B-----5:R5:W-:Y:S04]  /*0fa0*/  STG.E desc[UR8][R8.64+-0xc], R23 ;  /* 0xfffff41708007986 */ /* 0x020be8000c101908 */
[----:B0-----:R-:W2:Y:S04]  /*0fb0*/  LDG.E R13, desc[UR8][R6.64+-0x8] ;  /* 0xfffff808060d7981 */ /* 0x001ea8000c1e1900 */
[----:B--2---:R0:W-:Y:S04]  /*0fc0*/  STG.E desc[UR8][R8.64+-0x8], R13 ;  /* 0xfffff80d08007986 */ /* 0x0041e8000c101908 */
[----:B-1----:R-:W2:Y:S04]  /*0fd0*/  LDG.E R15, desc[UR8][R6.64+-0x4] ;  /* 0xfffffc08060f7981 */ /* 0x002ea8000c1e1900 */
[----:B--2---:R1:W-:Y:S04]  /*0fe0*/  STG.E desc[UR8][R8.64+-0x4], R15 ;  /* 0xfffffc0f08007986 */ /* 0x0043e8000c101908 */
[----:B------:R-:W2:Y:S04]  /*0ff0*/  LDG.E R17, desc[UR8][R6.64] ;  /* 0x0000000806117981 */ /* 0x000ea8000c1e1900 */
[----:B--2---:R2:W-:Y:S04]  /*1000*/  STG.E desc[UR8][R8.64], R17 ;  /* 0x0000001108007986 */ /* 0x0045e8000c101908 */
[----:B---3--:R-:W3:Y:S04]  /*1010*/  LDG.E R19, desc[UR8][R6.64+0x4] ;  /* 0x0000040806137981 */ /* 0x008ee8000c1e1900 */
[----:B---3--:R3:W-:Y:S04]  /*1020*/  STG.E desc[UR8][R8.64+0x4], R19 ;  /* 0x0000041308007986 */ /* 0x0087e8000c101908 */
[----:B----4-:R-:W4:Y:S04]  /*1030*/  LDG.E R21, desc[UR8][R6.64+0x8] ;  /* 0x0000080806157981 */ /* 0x010f28000c1e1900 */
[----:B----4-:R4:W-:Y:S04]  /*1040*/  STG.E desc[UR8][R8.64+0x8], R21 ;  /* 0x0000081508007986 */ /* 0x0109e8000c101908 */
[----:B-----5:R-:W5:Y:S04]  /*1050*/  LDG.E R23, desc[UR8][R6.64+0xc] ;  /* 0x00000c0806177981 */ /* 0x020f68000c1e1900 */
[----:B-----5:R4:W-:Y:S04]  /*1060*/  STG.E desc[UR8][R8.64+0xc], R23 ;  /* 0x00000c1708007986 */ /* 0x0209e8000c101908 */
[----:B0-----:R-:W5:Y:S04]  /*1070*/  LDG.E R13, desc[UR8][R6.64+0x10] ;  /* 0x00001008060d7981 */ /* 0x001f68000c1e1900 */
[----:B-----5:R4:W-:Y:S04]  /*1080*/  STG.E desc[UR8][R8.64+0x10], R13 ;  /* 0x0000100d08007986 */ /* 0x0209e8000c101908 */
[----:B-1----:R-:W5:Y:S04]  /*1090*/  LDG.E R15, desc[UR8][R6.64+0x14] ;  /* 0x00001408060f7981 */ /* 0x002f68000c1e1900 */
[----:B-----5:R4:W-:Y:S04]  /*10a0*/  STG.E desc[UR8][R8.64+0x14], R15 ;  /* 0x0000140f08007986 */ /* 0x0209e8000c101908 */
[----:B--2---:R-:W2:Y:S04]  /*10b0*/  LDG.E R17, desc[UR8][R6.64+0x18] ;  /* 0x0000180806117981 */ /* 0x004ea8000c1e1900 */
[----:B--2---:R4:W-:Y:S04]  /*10c0*/  STG.E desc[UR8][R8.64+0x18], R17 ;  /* 0x0000181108007986 */ /* 0x0049e8000c101908 */
[----:B---3--:R-:W2:Y:S01]  /*10d0*/  LDG.E R19, desc[UR8][R6.64+0x1c] ;  /* 0x00001c0806137981 */ /* 0x008ea2000c1e1900 */
[----:B------:R-:W-:Y:S01]  /*10e0*/  IADD3 R11, PT, PT, R11, 0x10, RZ ;  /* 0x000000100b0b7810 */ /* 0x000fe20007ffe0ff */
[----:B------:R-:W-:Y:S01]  /*10f0*/  VIADD R4, R4, 0x10 ;  /* 0x0000001004047836 */ /* 0x000fe20000000000 */
[----:B------:R-:W-:-:S02]  /*1100*/  IADD3 R10, PT, PT, R10, 0x10, RZ ;  /* 0x000000100a0a7810 */ /* 0x000fc40007ffe0ff */
[----:B------:R-:W-:Y:S01]  /*1110*/  ISETP.NE.AND P0, PT, R11, RZ, PT ;  /* 0x000000ff0b00720c */ /* 0x000fe20003f05270 */
[----:B--2---:R4:W-:-:S12]  /*1120*/  STG.E desc[UR8][R8.64+0x1c], R19 ;  /* 0x00001c1308007986 */ /* 0x0049d8000c101908 */
[----:B------:R-:W-:Y:S05]  /*1130*/  @P0 BRA `(.L_x_7) ;  /* 0xfffffffc00540947 */ /* 0x000fea000383ffff */
.L_x_6:
[----:B------:R-:W-:Y:S05]  /*1140*/  @!P1 EXIT ;  /* 0x000000000000994d */ /* 0x000fea0003800000 */
[----:B------:R-:W-:Y:S02]  /*1150*/  ISETP.GE.U32.AND P0, PT, R12, 0x8, PT ;  /* 0x000000080c00780c */ /* 0x000fe40003f06070 */
[----:B------:R-:W-:-:S04]  /*1160*/  LOP3.LUT R4, R5, 0x7, RZ, 0xc0, !PT ;  /* 0x0000000705047812 */ /* 0x000fc800078ec0ff */
[----:B------:R-:W-:-:S07]  /*1170*/  ISETP.NE.AND P1, PT, R4, RZ, PT ;  /* 0x000000ff0400720c */ /* 0x000fce0003f25270 */
[----:B------:R-:W-:Y:S06]  /*1180*/  @!P0 BRA `(.L_x_8) ;  /* 0x00000000005c8947 */ /* 0x000fec0003800000 */
[----:B------:R-:W0:Y:S01]  /*1190*/  LDC.64 R6, c[0x0][0x398] ;  /* 0x0000e600ff067b82 */ /* 0x000e220000000a00 */
[----:B----4-:R-:W-:-:S04]  /*11a0*/  IMAD.IADD R9, R2, 0x1, R3 ;  /* 0x0000000102097824 */ /* 0x010fc800078e0203 */
[----:B0-----:R-:W-:-:S03]  /*11b0*/  IMAD.WIDE R6, R9, 0x4, R6 ;  /* 0x0000000409067825 */ /* 0x001fc600078e0206 */
[----:B------:R-:W0:Y:S02]  /*11c0*/  LDC.64 R8, c[0x0][0x3a0] ;  /* 0x0000e800ff087b82 */ /* 0x000e240000000a00 */
[----:B------:R-:W2:Y:S01]  /*11d0*/  LDG.E R11, desc[UR8][R6.64] ;  /* 0x00000008060b7981 */ /* 0x000ea2000c1e1900 */
[----:B------:R-:W-:-:S05]  /*11e0*/  IADD3 R13, PT, PT, R0, R3, RZ ;  /* 0x00000003000d7210 */ /* 0x000fca0007ffe0ff */
[----:B0-----:R-:W-:-:S05]  /*11f0*/  IMAD.WIDE R8, R13, 0x4, R8 ;  /* 0x000000040d087825 */ /* 0x001fca00078e0208 */
[----:B--2---:R0:W-:Y:S04]  /*1200*/  STG.E desc[UR8][R8.64], R11 ;  /* 0x0000000b08007986 */ /* 0x0041e8000c101908 */
[----:B------:R-:W2:Y:S04]  /*1210*/  LDG.E R13, desc[UR8][R6.64+0x4] ;  /* 0x00000408060d7981 */ /* 0x000ea8000c1e1900 */
[----:B--2---:R1:W-:Y:S04]  /*1220*/  STG.E desc[UR8][R8.64+0x4], R13 ;  /* 0x0000040d08007986 */ /* 0x0043e8000c101908 */
[----:B------:R-:W2:Y:S04]  /*1230*/  LDG.E R15, desc[UR8][R6.64+0x8] ;  /* 0x00000808060f7981 */ /* 0x000ea8000c1e1900 */
[----:B--2---:R2:W-:Y:S04]  /*1240*/  STG.E desc[UR8][R8.64+0x8], R15 ;  /* 0x0000080f08007986 */ /* 0x0045e8000c101908 */
[----:B------:R-:W3:Y:S04]  /*1250*/  LDG.E R17, desc[UR8][R6.64+0xc] ;  /* 0x00000c0806117981 */ /* 0x000ee8000c1e1900 */
[----:B---3--:R2:W-:Y:S04]  /*1260*/  STG.E desc[UR8][R8.64+0xc], R17 ;  /* 0x00000c1108007986 */ /* 0x0085e8000c101908 */
[----:B------:R-:W3:Y:S04]  /*1270*/  LDG.E R19, desc[UR8][R6.64+0x10] ;  /* 0x0000100806137981 */ /* 0x000ee8000c1e1900 */
[----:B---3--:R2:W-:Y:S04]  /*1280*/  STG.E desc[UR8][R8.64+0x10], R19 ;  /* 0x0000101308007986 */ /* 0x0085e8000c101908 */
[----:B------:R-:W3:Y:S04]  /*1290*/  LDG.E R21, desc[UR8][R6.64+0x14] ;  /* 0x0000140806157981 */ /* 0x000ee8000c1e1900 */
[----:B---3--:R2:W-:Y:S04]  /*12a0*/  STG.E desc[UR8][R8.64+0x14], R21 ;  /* 0x0000141508007986 */ /* 0x0085e8000c101908 */
[----:B0-----:R-:W3:Y:S04]  /*12b0*/  LDG.E R11, desc[UR8][R6.64+0x18] ;  /* 0x00001808060b7981 */ /* 0x001ee8000c1e1900 */
[----:B---3--:R2:W-:Y:S04]  /*12c0*/  STG.E desc[UR8][R8.64+0x18], R11 ;  /* 0x0000180b08007986 */ /* 0x0085e8000c101908 */
[----:B-1----:R-:W3:Y:S01]  /*12d0*/  LDG.E R13, desc[UR8][R6.64+0x1c] ;  /* 0x00001c08060d7981 */ /* 0x002ee2000c1e1900 */
[----:B------:R-:W-:-:S03]  /*12e0*/  VIADD R3, R3, 0x8 ;  /* 0x0000000803037836 */ /* 0x000fc60000000000 */
[----:B---3--:R2:W-:Y:S04]  /*12f0*/  STG.E desc[UR8][R8.64+0x1c], R13 ;  /* 0x00001c0d08007986 */ /* 0x0085e8000c101908 */
.L_x_8:
[----:B------:R-:W-:Y:S05]  /*1300*/  @!P1 EXIT ;  /* 0x000000000000994d */ /* 0x000fea0003800000 */
[----:B------:R-:W-:Y:S02]  /*1310*/  ISETP.GE.U32.AND P0, PT, R4, 0x4, PT ;  /* 0x000000040400780c */ /* 0x000fe40003f06070 */
[----:B------:R-:W-:-:S04]  /*1320*/  LOP3.LUT R10, R5, 0x3, RZ, 0xc0, !PT ;  /* 0x00000003050a7812 */ /* 0x000fc800078ec0ff */
[----:B------:R-:W-:-:S07]  /*1330*/  ISETP.NE.AND P1, PT, R10, RZ, PT ;  /* 0x000000ff0a00720c */ /* 0x000fce0003f25270 */
[----:B------:R-:W-:Y:S06]  /*1340*/  @!P0 BRA `(.L_x_9) ;  /* 0x00000000003c8947 */ /* 0x000fec0003800000 */
[----:B------:R-:W0:Y:S01]  /*1350*/  LDC.64 R4, c[0x0][0x398] ;  /* 0x0000e600ff047b82 */ /* 0x000e220000000a00 */
[----:B------:R-:W-:-:S05]  /*1360*/  IADD3 R7, PT, PT, R2, R3, RZ ;  /* 0x0000000302077210 */ /* 0x000fca0007ffe0ff */
[----:B0-----:R-:W-:Y:S02]  /*1370*/  IMAD.WIDE R4, R7, 0x4, R4 ;  /* 0x0000000407047825 */ /* 0x001fe400078e0204 */
[----:B------:R-:W0:Y:S03]  /*1380*/  LDC.64 R6, c[0x0][0x3a0] ;  /* 0x0000e800ff067b82 */ /* 0x000e260000000a00 */
[----:B--2-4-:R-:W2:Y:S01]  /*1390*/  LDG.E R9, desc[UR8][R4.64] ;  /* 0x0000000804097981 */ /* 0x014ea2000c1e1900 */
[----:B------:R-:W-:-:S04]  /*13a0*/  IMAD.IADD R11, R0, 0x1, R3 ;  /* 0x00000001000b7824 */ /* 0x000fc800078e0203 */
[----:B0-----:R-:W-:-:S05]  /*13b0*/  IMAD.WIDE R6, R11, 0x4, R6 ;  /* 0x000000040b067825 */ /* 0x001fca00078e0206 */
[----:B--2---:R0:W-:Y:S04]  /*13c0*/  STG.E desc[UR8][R6.64], R9 ;  /* 0x0000000906007986 */ /* 0x0041e8000c101908 */
[----:B------:R-:W2:Y:S04]  /*13d0*/  LDG.E R11, desc[UR8][R4.64+0x4] ;  /* 0x00000408040b7981 */ /* 0x000ea8000c1e1900 */
[----:B--2---:R0:W-:Y:S04]  /*13e0*/  STG.E desc[UR8][R6.64+0x4], R11 ;  /* 0x0000040b06007986 */ /* 0x0041e8000c101908 */
[----:B------:R-:W2:Y:S04]  /*13f0*/  LDG.E R13, desc[UR8][R4.64+0x8] ;  /* 0x00000808040d7981 */ /* 0x000ea8000c1e1900 */
[----:B--2---:R0:W-:Y:S04]  /*1400*/  STG.E desc[UR8][R6.64+0x8], R13 ;  /* 0x0000080d06007986 */ /* 0x0041e8000c101908 */
[----:B------:R-:W2:Y:S01]  /*1410*/  LDG.E R15, desc[UR8][R4.64+0xc] ;  /* 0x00000c08040f7981 */ /* 0x000ea2000c1e1900 */
[----:B------:R-:W-:-:S03]  /*1420*/  IADD3 R3, PT, PT, R3, 0x4, RZ ;  /* 0x0000000403037810 */ /* 0x000fc60007ffe0ff */
[----:B--2---:R0:W-:Y:S04]  /*1430*/  STG.E desc[UR8][R6.64+0xc], R15 ;  /* 0x00000c0f06007986 */ /* 0x0041e8000c101908 */
.L_x_9:
[----:B------:R-:W-:Y:S05]  /*1440*/  @!P1 EXIT ;  /* 0x000000000000994d */ /* 0x000fea0003800000 */
[----:B0-----:R-:W0:Y:S01]  /*1450*/  LDC.64 R6, c[0x0][0x3a0] ;  /* 0x0000e800ff067b82 */ /* 0x001e220000000a00 */
[----:B--2---:R-:W-:Y:S01]  /*1460*/  IMAD.IADD R11, R0, 0x1, R3 ;  /* 0x00000001000b7824 */ /* 0x004fe200078e0203 */
[----:B----4-:R-:W-:Y:S01]  /*1470*/  IADD3 R13, PT, PT, R2, R3, RZ ;  /* 0x00000003020d7210 */ /* 0x010fe20007ffe0ff */
[----:B------:R-:W-:-:S05]  /*1480*/  IMAD.MOV R10, RZ, RZ, -R10 ;  /* 0x000000ffff0a7224 */ /* 0x000fca00078e0a0a */
[----:B------:R-:W1:Y:S02]  /*1490*/  LDC.64 R8, c[0x0][0x398] ;  /* 0x0000e600ff087b82 */ /* 0x000e640000000a00 */
.L_x_10:
[----:B-12---:R-:W-:-:S06]  /*14a0*/  IMAD.WIDE R4, R13, 0x4, R8 ;  /* 0x000000040d047825 */ /* 0x006fcc00078e0208 */
[----:B------:R-:W2:Y:S01]  /*14b0*/  LDG.E R5, desc[UR8][R4.64] ;  /* 0x0000000804057981 */ /* 0x000ea2000c1e1900 */
[----:B0-----:R-:W-:Y:S01]  /*14c0*/  IMAD.WIDE R2, R11, 0x4, R6 ;  /* 0x000000040b027825 */ /* 0x001fe200078e0206 */
[----:B------:R-:W-:Y:S02]  /*14d0*/  IADD3 R10, PT, PT, R10, 0x1, RZ ;  /* 0x000000010a0a7810 */ /* 0x000fe40007ffe0ff */
[----:B------:R-:W-:Y:S01]  /*14e0*/  IADD3 R13, PT, PT, R13, 0x1, RZ ;  /* 0x000000010d0d7810 */ /* 0x000fe20007ffe0ff */
[----:B------:R-:W-:Y:S01]  /*14f0*/  VIADD R11, R11, 0x1 ;  /* 0x000000010b0b7836 */ /* 0x000fe20000000000 */
[----:B------:R-:W-:Y:S01]  /*1500*/  ISETP.NE.AND P0, PT, R10, RZ, PT ;  /* 0x000000ff0a00720c */ /* 0x000fe20003f05270 */
[----:B--2---:R2:W-:-:S12]  /*1510*/  STG.E desc[UR8][R2.64], R5 ;  /* 0x0000000502007986 */ /* 0x0045d8000c101908 */
[----:B------:R-:W-:Y:S05]  /*1520*/  @P0 BRA `(.L_x_10) ;  /* 0xfffffffc00dc0947 */ /* 0x000fea000383ffff */
[----:B------:R-:W-:Y:S05]  /*1530*/  EXIT ;  /* 0x000000000000794d */ /* 0x000fea0003800000 */
.L_x_11:
        /* <DEDUP_REMOVED lines=12> */
.L_x_13:


//--------------------- .nv.shared.reserved.0     --------------------------
	.section	.nv.shared.reserved.0,"aw",@nobits
	.weak		__nv_reservedSMEM_offset_0_alias
	.size		__nv_reservedSMEM_offset_0_alias, 0, 64
	.other		__nv_reservedSMEM_offset_0_alias,@"STO_CUDA_RESERVED_SHARED STV_DEFAULT"
__nv_reservedSMEM_offset_0_alias:
	.zero		0
	.zero		64


//--------------------- .nv.constant0._Z25voxel2col_grad_gpu_kerneliiiiPKfPKiS0_Pf --------------------------
	.section	.nv.constant0._Z25voxel2col_grad_gpu_kerneliiiiPKfPKiS0_Pf,"a",@progbits
	.sectionflags	@""
	.align	4
.nv.constant0._Z25voxel2col_grad_gpu_kerneliiiiPKfPKiS0_Pf:
	.zero		944


//--------------------- .nv.constant0._Z20voxel2col_gpu_kerneliiiiiPKfPfPi --------------------------
	.section	.nv.constant0._Z20voxel2col_gpu_kerneliiiiiPKfPfPi,"a",@progbits
	.sectionflags	@""
	.align	4
.nv.constant0._Z20voxel2col_gpu_kerneliiiiiPKfPfPi:
	.zero		944


//--------------------- SYMBOLS --------------------------

	.type		.nv.reservedSmem.offset0,@object
	.size		.nv.reservedSmem.offset0,0x4
